def attn_fwd(
    Q,
    K,
    V,
    Out,
    Lse,
    sm_scale,
    stride_qz,
    stride_qh,
    stride_qm,
    stride_qk,
    stride_kz,
    stride_kh,
    stride_kn,
    stride_kk,
    stride_vz,
    stride_vh,
    stride_vn,
    stride_vk,
    stride_oz,
    stride_oh,
    stride_om,
    stride_ok,
    seqlen_q,
    seqlen_k,
    BLOCK_M: tl.constexpr,
    BLOCK_N: tl.constexpr,
    HEAD_DIM: tl.constexpr,
    CAUSAL: tl.constexpr,
):
    start_m = tl.program_id(0)
    off_hz = tl.program_id(1)
    q_off = off_hz * stride_qh
    k_off = off_hz * stride_kh
    v_off = off_hz * stride_vh
    offs_m = start_m * BLOCK_M + tl.arange(0, BLOCK_M)
    offs_d = tl.arange(0, HEAD_DIM)
    offs_n = tl.arange(0, BLOCK_N)
    q_ptrs = Q + q_off + offs_m[:, None] * stride_qm + offs_d[None, :] * stride_qk
    k_ptrs = K + k_off + offs_d[:, None] * stride_kk + offs_n[None, :] * stride_kn
    v_ptrs = V + v_off + offs_n[:, None] * stride_vn + offs_d[None, :] * stride_vk
    m_i = tl.full([BLOCK_M], float("-inf"), dtype=tl.float32)
    l_i = tl.zeros([BLOCK_M], dtype=tl.float32) + 1.0
    acc = tl.zeros([BLOCK_M, HEAD_DIM], dtype=tl.float32)
    q = tl.load(q_ptrs)
    acc, l_i, m_i = _attn_fwd_inner(
        acc,
        l_i,
        m_i,
        q,
        k_ptrs,
        v_ptrs,
        sm_scale,
        stride_kn,
        stride_vn,
        start_m,
        seqlen_k,
        BLOCK_M,
        BLOCK_N,
        HEAD_DIM,
        CAUSAL,
    )
    acc = acc / l_i[:, None]
    lse = m_i + tl.math.log2(l_i) / 1.4426950408889634
    o_ptrs = (
        Out
        + off_hz * stride_oh
        + offs_m[:, None] * stride_om
        + offs_d[None, :] * stride_ok
    )
    tl.store(o_ptrs, acc.to(Out.dtype.element_ty))
    tl.store(Lse + off_hz * seqlen_q + offs_m, lse)

# config = {"BLOCK_M": 256, "BLOCK_N": 16, "HEAD_DIM": 32, "arch": "sm_100", "causal": true, "dtype": "bf16", "num_stages": 2, "num_warps": 16}
# arch = sm_100


// ===== COMPILED SASS (sm_100a) =====

	.target	sm_100a

	.elftype	@"ET_EXEC"


//--------------------- .note.nv.tkinfo           --------------------------
	.section	.note.nv.tkinfo,"",@"SHT_NOTE"
	.sectionflags	@"SHF_NOTE_NV_TKINFO"
	.tkinfo
        /*0018*/ 	.word	0x00000081
        /*0030*/ 	.string	""
        /*0030*/ 	.string	"ptxas-blackwell"
        /*0030*/ 	.string	"Cuda compilation tools, release 12.9, V12.9.86"
        /*0030*/ 	.string	"Build cuda_12.9.r12.9/compiler.36037853_0"
        /*0030*/ 	.string	"-v  -suppress-debug-info  -lineinfo  -arch sm_100a "



//--------------------- .note.nv.cuver            --------------------------
	.section	.note.nv.cuver,"",@"SHT_NOTE"
	.sectionflags	@"SHF_NOTE_NV_CUVER"
        /*0018*/ 	.short	0x0001
        /*001a*/ 	.short	0x0064
        /*001c*/ 	.short	0x0001
        /*001e*/ 	.short	0x0000
        /*0020*/ 	.short	0x0001
        /*0022*/ 	.short	0x0000


//--------------------- .nv.info                  --------------------------
	.section	.nv.info,"",@"SHT_CUDA_INFO"
	.align	4


	//----- nvinfo : EIATTR_REGCOUNT
	.align		4
        /*0000*/ 	.byte	0x04, 0x2f
        /*0002*/ 	.short	(.L_2 - .L_1)
	.align		4
.L_1:
        /*0004*/ 	.word	index@(attn_fwd)
        /*0008*/ 	.word	0x00000039


	//----- nvinfo : EIATTR_FRAME_SIZE
	.align		4
.L_2:
        /*000c*/ 	.byte	0x04, 0x11
        /*000e*/ 	.short	(.L_4 - .L_3)
	.align		4
.L_3:
        /*0010*/ 	.word	index@(attn_fwd)
        /*0014*/ 	.word	0x00000000


	//----- nvinfo : EIATTR_MIN_STACK_SIZE
	.align		4
.L_4:
        /*0018*/ 	.byte	0x04, 0x12
        /*001a*/ 	.short	(.L_6 - .L_5)
	.align		4
.L_5:
        /*001c*/ 	.word	index@(attn_fwd)
        /*0020*/ 	.word	0x00000000
.L_6:


//--------------------- .nv.info.attn_fwd         --------------------------
	.section	.nv.info.attn_fwd,"",@"SHT_CUDA_INFO"
	.sectionflags	@""
	.align	4


	//----- nvinfo : EIATTR_CUDA_API_VERSION
	.align		4
        /*0000*/ 	.byte	0x04, 0x37
        /*0002*/ 	.short	(.L_8 - .L_7)
.L_7:
        /*0004*/ 	.word	0x00000081


	//----- nvinfo : EIATTR_KPARAM_INFO
	.align		4
.L_8:
        /*0008*/ 	.byte	0x04, 0x17
        /*000a*/ 	.short	(.L_10 - .L_9)
.L_9:
        /*000c*/ 	.word	0x00000000
        /*0010*/ 	.short	0x0019
        /*0012*/ 	.short	0x0080
        /*0014*/ 	.byte	0x00, 0xf4, 0x21, 0x00


	//----- nvinfo : EIATTR_KPARAM_INFO
	.align		4
.L_10:
        /*0018*/ 	.byte	0x04, 0x17
        /*001a*/ 	.short	(.L_12 - .L_11)
.L_11:
        /*001c*/ 	.word	0x00000000
        /*0020*/ 	.short	0x0018
        /*0022*/ 	.short	0x0078
        /*0024*/ 	.byte	0x00, 0xf4, 0x21, 0x00


	//----- nvinfo : EIATTR_KPARAM_INFO
	.align		4
.L_12:
        /*0028*/ 	.byte	0x04, 0x17
        /*002a*/ 	.short	(.L_14 - .L_13)
.L_13:
        /*002c*/ 	.word	0x00000000
        /*0030*/ 	.short	0x0017
        /*0032*/ 	.short	0x0070
        /*0034*/ 	.byte	0x00, 0xf0, 0x11, 0x00


	//----- nvinfo : EIATTR_KPARAM_INFO
	.align		4
.L_14:
        /*0038*/ 	.byte	0x04, 0x17
        /*003a*/ 	.short	(.L_16 - .L_15)
.L_15:
        /*003c*/ 	.word	0x00000000
        /*0040*/ 	.short	0x0016
        /*0042*/ 	.short	0x006c
        /*0044*/ 	.byte	0x00, 0xf0, 0x11, 0x00


	//----- nvinfo : EIATTR_KPARAM_INFO
	.align		4
.L_16:
        /*0048*/ 	.byte	0x04, 0x17
        /*004a*/ 	.short	(.L_18 - .L_17)
.L_17:
        /*004c*/ 	.word	0x00000000
        /*0050*/ 	.short	0x0015
        /*0052*/ 	.short	0x0068
        /*0054*/ 	.byte	0x00, 0xf0, 0x11, 0x00


	//----- nvinfo : EIATTR_KPARAM_INFO
	.align		4
.L_18:
        /*0058*/ 	.byte	0x04, 0x17
        /*005a*/ 	.short	(.L_20 - .L_19)
.L_19:
        /*005c*/ 	.word	0x00000000
        /*0060*/ 	.short	0x0014
        /*0062*/ 	.short	0x0064
        /*0064*/ 	.byte	0x00, 0xf0, 0x11, 0x00


	//----- nvinfo : EIATTR_KPARAM_INFO
	.align		4
.L_20:
        /*0068*/ 	.byte	0x04, 0x17
        /*006a*/ 	.short	(.L_22 - .L_21)
.L_21:
        /*006c*/ 	.word	0x00000000
        /*0070*/ 	.short	0x0013
        /*0072*/ 	.short	0x0060
        /*0074*/ 	.byte	0x00, 0xf0, 0x11, 0x00


	//----- nvinfo : EIATTR_KPARAM_INFO
	.align		4
.L_22:
        /*0078*/ 	.byte	0x04, 0x17
        /*007a*/ 	.short	(.L_24 - .L_23)
.L_23:
        /*007c*/ 	.word	0x00000000
        /*0080*/ 	.short	0x0012
        /*0082*/ 	.short	0x005c
        /*0084*/ 	.byte	0x00, 0xf0, 0x11, 0x00


	//----- nvinfo : EIATTR_KPARAM_INFO
	.align		4
.L_24:
        /*0088*/ 	.byte	0x04, 0x17
        /*008a*/ 	.short	(.L_26 - .L_25)
.L_25:
        /*008c*/ 	.word	0x00000000
        /*0090*/ 	.short	0x0011
        /*0092*/ 	.short	0x0058
        /*0094*/ 	.byte	0x00, 0xf0, 0x11, 0x00


	//----- nvinfo : EIATTR_KPARAM_INFO
	.align		4
.L_26:
        /*0098*/ 	.byte	0x04, 0x17
        /*009a*/ 	.short	(.L_28 - .L_27)
.L_27:
        /*009c*/ 	.word	0x00000000
        /*00a0*/ 	.short	0x0010
        /*00a2*/ 	.short	0x0054
        /*00a4*/ 	.byte	0x00, 0xf0, 0x11, 0x00


	//----- nvinfo : EIATTR_KPARAM_INFO
	.align		4
.L_28:
        /*00a8*/ 	.byte	0x04, 0x17
        /*00aa*/ 	.short	(.L_30 - .L_29)
.L_29:
        /*00ac*/ 	.word	0x00000000
        /*00b0*/ 	.short	0x000f
        /*00b2*/ 	.short	0x0050
        /*00b4*/ 	.byte	0x00, 0xf0, 0x11, 0x00


	//----- nvinfo : EIATTR_KPARAM_INFO
	.align		4
.L_30:
        /*00b8*/ 	.byte	0x04, 0x17
        /*00ba*/ 	.short	(.L_32 - .L_31)
.L_31:
        /*00bc*/ 	.word	0x00000000
        /*00c0*/ 	.short	0x000e
        /*00c2*/ 	.short	0x004c
        /*00c4*/ 	.byte	0x00, 0xf0, 0x11, 0x00


	//----- nvinfo : EIATTR_KPARAM_INFO
	.align		4
.L_32:
        /*00c8*/ 	.byte	0x04, 0x17
        /*00ca*/ 	.short	(.L_34 - .L_33)
.L_33:
        /*00cc*/ 	.word	0x00000000
        /*00d0*/ 	.short	0x000d
        /*00d2*/ 	.short	0x0048
        /*00d4*/ 	.byte	0x00, 0xf0, 0x11, 0x00


	//----- nvinfo : EIATTR_KPARAM_INFO
	.align		4
.L_34:
        /*00d8*/ 	.byte	0x04, 0x17
        /*00da*/ 	.short	(.L_36 - .L_35)
.L_35:
        /*00dc*/ 	.word	0x00000000
        /*00e0*/ 	.short	0x000c
        /*00e2*/ 	.short	0x0044
        /*00e4*/ 	.byte	0x00, 0xf0, 0x11, 0x00


	//----- nvinfo : EIATTR_KPARAM_INFO
	.align		4
.L_36:
        /*00e8*/ 	.byte	0x04, 0x17
        /*00ea*/ 	.short	(.L_38 - .L_37)
.L_37:
        /*00ec*/ 	.word	0x00000000
        /*00f0*/ 	.short	0x000b
        /*00f2*/ 	.short	0x0040
        /*00f4*/ 	.byte	0x00, 0xf0, 0x11, 0x00


	//----- nvinfo : EIATTR_KPARAM_INFO
	.align		4
.L_38:
        /*00f8*/ 	.byte	0x04, 0x17
        /*00fa*/ 	.short	(.L_40 - .L_39)
.L_39:
        /*00fc*/ 	.word	0x00000000
        /*0100*/ 	.short	0x000a
        /*0102*/ 	.short	0x003c
        /*0104*/ 	.byte	0x00, 0xf0, 0x11, 0x00


	//----- nvinfo : EIATTR_KPARAM_INFO
	.align		4
.L_40:
        /*0108*/ 	.byte	0x04, 0x17
        /*010a*/ 	.short	(.L_42 - .L_41)
.L_41:
        /*010c*/ 	.word	0x00000000
        /*0110*/ 	.short	0x0009
        /*0112*/ 	.short	0x0038
        /*0114*/ 	.byte	0x00, 0xf0, 0x11, 0x00


	//----- nvinfo : EIATTR_KPARAM_INFO
	.align		4
.L_42:
        /*0118*/ 	.byte	0x04, 0x17
        /*011a*/ 	.short	(.L_44 - .L_43)
.L_43:
        /*011c*/ 	.word	0x00000000
        /*0120*/ 	.short	0x0008
        /*0122*/ 	.short	0x0034
        /*0124*/ 	.byte	0x00, 0xf0, 0x11, 0x00


	//----- nvinfo : EIATTR_KPARAM_INFO
	.align		4
.L_44:
        /*0128*/ 	.byte	0x04, 0x17
        /*012a*/ 	.short	(.L_46 - .L_45)
.L_45:
        /*012c*/ 	.word	0x00000000
        /*0130*/ 	.short	0x0007
        /*0132*/ 	.short	0x0030
        /*0134*/ 	.byte	0x00, 0xf0, 0x11, 0x00


	//----- nvinfo : EIATTR_KPARAM_INFO
	.align		4
.L_46:
        /*0138*/ 	.byte	0x04, 0x17
        /*013a*/ 	.short	(.L_48 - .L_47)
.L_47:
        /*013c*/ 	.word	0x00000000
        /*0140*/ 	.short	0x0006
        /*0142*/ 	.short	0x002c
        /*0144*/ 	.byte	0x00, 0xf0, 0x11, 0x00


	//----- nvinfo : EIATTR_KPARAM_INFO
	.align		4
.L_48:
        /*0148*/ 	.byte	0x04, 0x17
        /*014a*/ 	.short	(.L_50 - .L_49)
.L_49:
        /*014c*/ 	.word	0x00000000
        /*0150*/ 	.short	0x0005
        /*0152*/ 	.short	0x0028
        /*0154*/ 	.byte	0x00, 0xf0, 0x11, 0x00


	//----- nvinfo : EIATTR_KPARAM_INFO
	.align		4
.L_50:
        /*0158*/ 	.byte	0x04, 0x17
        /*015a*/ 	.short	(.L_52 - .L_51)
.L_51:
        /*015c*/ 	.word	0x00000000
        /*0160*/ 	.short	0x0004
        /*0162*/ 	.short	0x0020
        /*0164*/ 	.byte	0x00, 0xf4, 0x21, 0x00


	//----- nvinfo : EIATTR_KPARAM_INFO
	.align		4
.L_52:
        /*0168*/ 	.byte	0x04, 0x17
        /*016a*/ 	.short	(.L_54 - .L_53)
.L_53:
        /*016c*/ 	.word	0x00000000
        /*0170*/ 	.short	0x0003
        /*0172*/ 	.short	0x0018
        /*0174*/ 	.byte	0x00, 0xf4, 0x21, 0x00


	//----- nvinfo : EIATTR_KPARAM_INFO
	.align		4
.L_54:
        /*0178*/ 	.byte	0x04, 0x17
        /*017a*/ 	.short	(.L_56 - .L_55)
.L_55:
        /*017c*/ 	.word	0x00000000
        /*0180*/ 	.short	0x0002
        /*0182*/ 	.short	0x0010
        /*0184*/ 	.byte	0x00, 0xf4, 0x21, 0x00


	//----- nvinfo : EIATTR_KPARAM_INFO
	.align		4
.L_56:
        /*0188*/ 	.byte	0x04, 0x17
        /*018a*/ 	.short	(.L_58 - .L_57)
.L_57:
        /*018c*/ 	.word	0x00000000
        /*0190*/ 	.short	0x0001
        /*0192*/ 	.short	0x0008
        /*0194*/ 	.byte	0x00, 0xf4, 0x21, 0x00


	//----- nvinfo : EIATTR_KPARAM_INFO
	.align		4
.L_58:
        /*0198*/ 	.byte	0x04, 0x17
        /*019a*/ 	.short	(.L_60 - .L_59)
.L_59:
        /*019c*/ 	.word	0x00000000
        /*01a0*/ 	.short	0x0000
        /*01a2*/ 	.short	0x0000
        /*01a4*/ 	.byte	0x00, 0xf4, 0x21, 0x00


	//----- nvinfo : EIATTR_SPARSE_MMA_MASK
	.align		4
.L_60:
        /*01a8*/ 	.byte	0x03, 0x50
        /*01aa*/ 	.short	0x0000


	//----- nvinfo : EIATTR_MAXREG_COUNT
	.align		4
        /*01ac*/ 	.byte	0x03, 0x1b
        /*01ae*/ 	.short	0x0080


	//----- nvinfo : EIATTR_NUM_BARRIERS
	.align		4
        /*01b0*/ 	.byte	0x02, 0x4c
        /*01b2*/ 	.byte	0x01
	.zero		1


	//----- nvinfo : EIATTR_COOP_GROUP_MASK_REGIDS
	.align		4
        /*01b4*/ 	.byte	0x04, 0x29
        /*01b6*/ 	.short	(.L_62 - .L_61)


	//   ....[0]....
.L_61:
        /*01b8*/ 	.word	0xffffffff


	//   ....[1]....
        /*01bc*/ 	.word	0xffffffff


	//   ....[2]....
        /*01c0*/ 	.word	0xffffffff


	//   ....[3]....
        /*01c4*/ 	.word	0xffffffff


	//   ....[4]....
        /*01c8*/ 	.word	0xffffffff


	//   ....[5]....
        /*01cc*/ 	.word	0xffffffff


	//   ....[6]....
        /*01d0*/ 	.word	0xffffffff


	//   ....[7]....
        /*01d4*/ 	.word	0xffffffff


	//----- nvinfo : EIATTR_COOP_GROUP_INSTR_OFFSETS
	.align		4
.L_62:
        /*01d8*/ 	.byte	0x04, 0x28
        /*01da*/ 	.short	(.L_64 - .L_63)


	//   ....[0]....
.L_63:
        /*01dc*/ 	.word	0x000011b0


	//   ....[1]....
        /*01e0*/ 	.word	0x00001210


	//   ....[2]....
        /*01e4*/ 	.word	0x00001230


	//   ....[3]....
        /*01e8*/ 	.word	0x00001250


	//   ....[4]....
        /*01ec*/ 	.word	0x00001640


	//   ....[5]....
        /*01f0*/ 	.word	0x00001680


	//   ....[6]....
        /*01f4*/ 	.word	0x000016b0


	//   ....[7]....
        /*01f8*/ 	.word	0x000016d0


	//----- nvinfo : EIATTR_VRC_CTA_INIT_COUNT
	.align		4
.L_64:
        /*01fc*/ 	.byte	0x02, 0x4a
	.zero		1
	.zero		1


	//----- nvinfo : EIATTR_EXIT_INSTR_OFFSETS
	.align		4
        /*0200*/ 	.byte	0x04, 0x1c
        /*0202*/ 	.short	(.L_66 - .L_65)


	//   ....[0]....
.L_65:
        /*0204*/ 	.word	0x00002770


	//   ....[1]....
        /*0208*/ 	.word	0x000027a0


	//----- nvinfo : EIATTR_REQNTID
	.align		4
.L_66:
        /*020c*/ 	.byte	0x04, 0x10
        /*020e*/ 	.short	(.L_68 - .L_67)
.L_67:
        /*0210*/ 	.word	0x00000200
        /*0214*/ 	.word	0x00000001
        /*0218*/ 	.word	0x00000001


	//----- nvinfo : EIATTR_CBANK_PARAM_SIZE
	.align		4
.L_68:
        /*021c*/ 	.byte	0x03, 0x19
        /*021e*/ 	.short	0x0088


	//----- nvinfo : EIATTR_PARAM_CBANK
	.align		4
        /*0220*/ 	.byte	0x04, 0x0a
        /*0222*/ 	.short	(.L_70 - .L_69)
	.align		4
.L_69:
        /*0224*/ 	.word	index@(.nv.constant0.attn_fwd)
        /*0228*/ 	.short	0x0380
        /*022a*/ 	.short	0x0088


	//----- nvinfo : EIATTR_SW_WAR
	.align		4
.L_70:
        /*022c*/ 	.byte	0x04, 0x36
        /*022e*/ 	.short	(.L_72 - .L_71)
.L_71:
        /*0230*/ 	.word	0x00000008
.L_72:


//--------------------- .nv.compat                --------------------------
	.section	.nv.compat,"",@"SHT_CUDA_COMPAT_INFO"
	.align	4
        /*0000*/ 	.byte	0x02, 0x02, 0x01, 0x00, 0x02, 0x05, 0x05, 0x00, 0x02, 0x03, 0x00, 0x00, 0x02, 0x06, 0x01, 0x00


//--------------------- .nv.callgraph             --------------------------
	.section	.nv.callgraph,"",@"SHT_CUDA_CALLGRAPH"
	.align	4
	.sectionentsize	8
	.align		4
        /*0000*/ 	.word	0x00000000
	.align		4
        /*0004*/ 	.word	0xffffffff
	.align		4
        /*0008*/ 	.word	0x00000000
	.align		4
        /*000c*/ 	.word	0xfffffffe
	.align		4
        /*0010*/ 	.word	0x00000000
	.align		4
        /*0014*/ 	.word	0xfffffffd
	.align		4
        /*0018*/ 	.word	0x00000000
	.align		4
        /*001c*/ 	.word	0xfffffffc


//--------------------- .nv.constant4             --------------------------
	.section	.nv.constant4,"a",@progbits
	.align	8
	.align		8
.nv.constant4:
        /*0000*/ 	.dword	_$_str


//--------------------- .text.attn_fwd            --------------------------
	.section	.text.attn_fwd,"ax",@progbits
	.align	128
        .global         attn_fwd
        .type           attn_fwd,@function
        .size           attn_fwd,(.L_x_3 - attn_fwd)
        .other          attn_fwd,@"STO_CUDA_ENTRY STV_DEFAULT"
attn_fwd:
.text.attn_fwd:
[----:B------:R-:W0:Y:S01]  /*0000*/  LDC R1, c[0x0][0x37c] ;  /* 0x0000df00ff017b82 */ /* 0x000e220000000800 */
[----:B------:R-:W1:Y:S07]  /*0010*/  S2R R0, SR_TID.X ;  /* 0x0000000000007919 */ /* 0x000e6e0000002100 */
[----:B------:R-:W2:Y:S01]  /*0020*/  S2UR UR9, SR_CTAID.Y ;  /* 0x00000000000979c3 */ /* 0x000ea20000002600 */
[----:B------:R-:W2:Y:S01]  /*0030*/  LDCU.64 UR4, c[0x0][0x3b0] ;  /* 0x00007600ff0477ac */ /* 0x000ea20008000a00 */
[----:B------:R-:W3:Y:S01]  /*0040*/  S2R R47, SR_CTAID.X ;  /* 0x00000000002f7919 */ /* 0x000ee20000002500 */
[----:B------:R-:W4:Y:S05]  /*0050*/  LDCU.64 UR14, c[0x0][0x358] ;  /* 0x00006b00ff0e77ac */ /* 0x000f2a0008000a00 */
[----:B------:R-:W5:Y:S08]  /*0060*/  LDC R8, c[0x0][0x3b8] ;  /* 0x0000ee00ff087b82 */ /* 0x000f700000000800 */
[----:B------:R-:W0:Y:S01]  /*0070*/  LDC.64 R10, c[0x0][0x380] ;  /* 0x0000e000ff0a7b82 */ /* 0x000e220000000a00 */
[----:B--2---:R-:W-:-:S04]  /*0080*/  UIMAD UR4, UR9, UR4, URZ ;  /* 0x00000004090472a4 */ /* 0x004fc8000f8e02ff */
[----:B------:R-:W-:Y:S01]  /*0090*/  USHF.L.U32 UR6, UR4, 0x1, URZ ;  /* 0x0000000104067899 */ /* 0x000fe200080006ff */
[----:B-1----:R-:W-:Y:S02]  /*00a0*/  SHF.R.U32.HI R5, RZ, 0x8, R0 ;  /* 0x00000008ff057819 */ /* 0x002fe40000011600 */
[----:B---3--:R-:W-:Y:S02]  /*00b0*/  PRMT R47, R0, 0x6540, R47 ;  /* 0x00006540002f7816 */ /* 0x008fe4000000002f */
[----:B------:R-:W-:-:S03]  /*00c0*/  SGXT.U32 R5, R5, 0x1 ;  /* 0x000000010505781a */ /* 0x000fc60000000000 */
[----:B------:R-:W-:Y:S01]  /*00d0*/  IMAD R2, R47, UR5, RZ ;  /* 0x000000052f027c24 */ /* 0x000fe2000f8e02ff */
[----:B------:R-:W-:Y:S01]  /*00e0*/  UIMAD.WIDE UR4, UR4, 0x2, URZ ;  /* 0x00000002040478a5 */ /* 0x000fe2000f8e02ff */
[----:B-----5:R-:W-:Y:S02]  /*00f0*/  IMAD R5, R5, R8, RZ ;  /* 0x0000000805057224 */ /* 0x020fe400078e02ff */
[C---:B------:R-:W-:Y:S02]  /*0100*/  IMAD.SHL.U32 R3, R2.reuse, 0x2, RZ ;  /* 0x0000000202037824 */ /* 0x040fe400078e00ff */
[----:B------:R-:W-:-:S03]  /*0110*/  IMAD.HI R2, R2, 0x2, RZ ;  /* 0x0000000202027827 */ /* 0x000fc600078e02ff */
[----:B0-----:R-:W-:Y:S01]  /*0120*/  IADD3 R3, P0, P1, R3, UR6, R10 ;  /* 0x0000000603037c10 */ /* 0x001fe2000f91e00a */
[----:B------:R-:W-:-:S03]  /*0130*/  IMAD R7, R8, 0x2, R5 ;  /* 0x0000000208077824 */ /* 0x000fc600078e0205 */
[----:B------:R-:W-:Y:S01]  /*0140*/  IADD3.X R2, PT, PT, R2, UR5, R11, P0, P1 ;  /* 0x0000000502027c10 */ /* 0x000fe200087e240b */
[C---:B------:R-:W-:Y:S01]  /*0150*/  IMAD R9, R8.reuse, 0x2, R7 ;  /* 0x0000000208097824 */ /* 0x040fe200078e0207 */
[-C--:B------:R-:W-:Y:S02]  /*0160*/  LEA R10, P0, R5, R3.reuse, 0x1 ;  /* 0x00000003050a7211 */ /* 0x080fe400078008ff */
[-C--:B------:R-:W-:Y:S02]  /*0170*/  LEA R12, P1, R7, R3.reuse, 0x1 ;  /* 0x00000003070c7211 */ /* 0x080fe400078208ff */
[-C--:B------:R-:W-:Y:S02]  /*0180*/  LEA.HI.X.SX32 R11, R5, R2.reuse, 0x1, P0 ;  /* 0x00000002050b7211 */ /* 0x080fe400000f0eff */
[-C--:B------:R-:W-:Y:S01]  /*0190*/  LEA.HI.X.SX32 R13, R7, R2.reuse, 0x1, P1 ;  /* 0x00000002070d7211 */ /* 0x080fe200008f0eff */
[C---:B------:R-:W-:Y:S01]  /*01a0*/  IMAD R7, R8.reuse, 0x2, R9 ;  /* 0x0000000208077824 */ /* 0x040fe200078e0209 */
[CC--:B------:R-:W-:Y:S01]  /*01b0*/  LEA R14, P0, R9.reuse, R3.reuse, 0x1 ;  /* 0x00000003090e7211 */ /* 0x0c0fe200078008ff */
[----:B----4-:R0:W2:Y:S03]  /*01c0*/  LDG.E.U16 R4, desc[UR14][R10.64] ;  /* 0x0000000e0a047981 */ /* 0x0100a6000c1e1500 */
[-C--:B------:R-:W-:Y:S01]  /*01d0*/  LEA.HI.X.SX32 R15, R9, R2.reuse, 0x1, P0 ;  /* 0x00000002090f7211 */ /* 0x080fe200000f0eff */
[C---:B------:R-:W-:Y:S01]  /*01e0*/  IMAD R9, R8.reuse, 0x2, R7 ;  /* 0x0000000208097824 */ /* 0x040fe200078e0207 */
[-C--:B------:R-:W-:Y:S01]  /*01f0*/  LEA R16, P0, R7, R3.reuse, 0x1 ;  /* 0x0000000307107211 */ /* 0x080fe200078008ff */
[----:B------:R1:W3:Y:S02]  /*0200*/  LDG.E.U16 R5, desc[UR14][R12.64] ;  /* 0x0000000e0c057981 */ /* 0x0002e4000c1e1500 */
[----:B------:R-:W-:Y:S01]  /*0210*/  IMAD R21, R8, 0x2, R9 ;  /* 0x0000000208157824 */ /* 0x000fe200078e0209 */
[----:B------:R-:W-:Y:S01]  /*0220*/  LEA R18, P1, R9, R3, 0x1 ;  /* 0x0000000309127211 */ /* 0x000fe200078208ff */
[----:B------:R4:W5:Y:S01]  /*0230*/  LDG.E.U16 R6, desc[UR14][R14.64] ;  /* 0x0000000e0e067981 */ /* 0x000962000c1e1500 */
[----:B------:R-:W-:-:S02]  /*0240*/  LEA.HI.X.SX32 R17, R7, R2, 0x1, P0 ;  /* 0x0000000207117211 */ /* 0x000fc400000f0eff */
[-C--:B------:R-:W-:Y:S01]  /*0250*/  LEA.HI.X.SX32 R19, R9, R2.reuse, 0x1, P1 ;  /* 0x0000000209137211 */ /* 0x080fe200008f0eff */
[C---:B------:R-:W-:Y:S01]  /*0260*/  IMAD R9, R8.reuse, 0x2, R21 ;  /* 0x0000000208097824 */ /* 0x040fe200078e0215 */
[C---:B0-----:R-:W-:Y:S01]  /*0270*/  LEA R10, P0, R21.reuse, R3, 0x1 ;  /* 0x00000003150a7211 */ /* 0x041fe200078008ff */
[----:B------:R0:W3:Y:S03]  /*0280*/  LDG.E.U16 R7, desc[UR14][R16.64] ;  /* 0x0000000e10077981 */ /* 0x0000e6000c1e1500 */
[C---:B------:R-:W-:Y:S01]  /*0290*/  LEA R23, R8.reuse, R9, 0x1 ;  /* 0x0000000908177211 */ /* 0x040fe200078e08ff */
[----:B------:R0:W3:Y:S01]  /*02a0*/  LDG.E.U16 R24, desc[UR14][R18.64] ;  /* 0x0000000e12187981 */ /* 0x0000e2000c1e1500 */
[----:B------:R-:W-:Y:S02]  /*02b0*/  LEA.HI.X.SX32 R11, R21, R2, 0x1, P0 ;  /* 0x00000002150b7211 */ /* 0x000fe400000f0eff */
[----:B-1----:R-:W-:Y:S01]  /*02c0*/  LEA R12, P0, R9, R3, 0x1 ;  /* 0x00000003090c7211 */ /* 0x002fe200078008ff */
[----:B------:R-:W-:-:S02]  /*02d0*/  IMAD R21, R8, 0x2, R23 ;  /* 0x0000000208157824 */ /* 0x000fc400078e0217 */
[----:B------:R-:W5:Y:S01]  /*02e0*/  LDG.E.U16 R26, desc[UR14][R10.64] ;  /* 0x0000000e0a1a7981 */ /* 0x000f62000c1e1500 */
[----:B------:R-:W-:Y:S01]  /*02f0*/  LEA.HI.X.SX32 R13, R9, R2, 0x1, P0 ;  /* 0x00000002090d7211 */ /* 0x000fe200000f0eff */
[----:B------:R-:W-:Y:S01]  /*0300*/  IMAD R9, R8, 0x2, R21 ;  /* 0x0000000208097824 */ /* 0x000fe200078e0215 */
[----:B----4-:R-:W-:-:S03]  /*0310*/  LEA R14, P0, R23, R3, 0x1 ;  /* 0x00000003170e7211 */ /* 0x010fc600078008ff */
[C---:B------:R-:W-:Y:S01]  /*0320*/  IMAD R25, R8.reuse, 0x2, R9 ;  /* 0x0000000208197824 */ /* 0x040fe200078e0209 */
[-C--:B0-----:R-:W-:Y:S01]  /*0330*/  LEA R16, P1, R21, R3.reuse, 0x1 ;  /* 0x0000000315107211 */ /* 0x081fe200078208ff */
[----:B------:R0:W4:Y:S01]  /*0340*/  LDG.E.U16 R28, desc[UR14][R12.64] ;  /* 0x0000000e0c1c7981 */ /* 0x000122000c1e1500 */
[-C--:B------:R-:W-:Y:S01]  /*0350*/  LEA.HI.X.SX32 R15, R23, R2.reuse, 0x1, P0 ;  /* 0x00000002170f7211 */ /* 0x080fe200000f0eff */
[C---:B------:R-:W-:Y:S01]  /*0360*/  IMAD R23, R8.reuse, 0x2, R25 ;  /* 0x0000000208177824 */ /* 0x040fe200078e0219 */
[-C--:B------:R-:W-:Y:S02]  /*0370*/  LEA.HI.X.SX32 R17, R21, R2.reuse, 0x1, P1 ;  /* 0x0000000215117211 */ /* 0x080fe400008f0eff */
[CC--:B------:R-:W-:Y:S01]  /*0380*/  LEA R18, P0, R9.reuse, R3.reuse, 0x1 ;  /* 0x0000000309127211 */ /* 0x0c0fe200078008ff */
[C---:B------:R-:W-:Y:S01]  /*0390*/  IMAD R21, R8.reuse, 0x2, R23 ;  /* 0x0000000208157824 */ /* 0x040fe200078e0217 */
[----:B------:R1:W4:Y:S02]  /*03a0*/  LDG.E.U16 R29, desc[UR14][R14.64] ;  /* 0x0000000e0e1d7981 */ /* 0x000324000c1e1500 */
[-C--:B------:R-:W-:Y:S01]  /*03b0*/  LEA.HI.X.SX32 R19, R9, R2.reuse, 0x1, P0 ;  /* 0x0000000209137211 */ /* 0x080fe200000f0eff */
[C---:B------:R-:W-:Y:S01]  /*03c0*/  IMAD R9, R8.reuse, 0x2, R21 ;  /* 0x0000000208097824 */ /* 0x040fe200078e0215 */
[-C--:B------:R-:W-:Y:S01]  /*03d0*/  LEA R20, P0, R21, R3.reuse, 0x1 ;  /* 0x0000000315147211 */ /* 0x080fe200078008ff */
[----:B------:R1:W4:Y:S02]  /*03e0*/  LDG.E.U16 R30, desc[UR14][R16.64] ;  /* 0x0000000e101e7981 */ /* 0x000324000c1e1500 */
[----:B------:R-:W-:Y:S01]  /*03f0*/  IMAD R27, R8, 0x2, R9 ;  /* 0x00000002081b7824 */ /* 0x000fe200078e0209 */
[----:B0-----:R-:W-:Y:S01]  /*0400*/  LEA R12, P1, R9, R3, 0x1 ;  /* 0x00000003090c7211 */ /* 0x001fe200078208ff */
[----:B------:R-:W5:Y:S01]  /*0410*/  LDG.E.U16 R18, desc[UR14][R18.64] ;  /* 0x0000000e12127981 */ /* 0x000f62000c1e1500 */
[----:B------:R-:W-:-:S02]  /*0420*/  LEA.HI.X.SX32 R21, R21, R2, 0x1, P0 ;  /* 0x0000000215157211 */ /* 0x000fc400000f0eff */
[-C--:B------:R-:W-:Y:S02]  /*0430*/  LEA.HI.X.SX32 R13, R9, R2.reuse, 0x1, P1 ;  /* 0x00000002090d7211 */ /* 0x080fe400008f0eff */
[-C--:B------:R-:W-:Y:S01]  /*0440*/  LEA R10, P0, R25, R3.reuse, 0x1 ;  /* 0x00000003190a7211 */ /* 0x080fe200078008ff */
[----:B------:R-:W5:Y:S01]  /*0450*/  LDG.E.U16 R20, desc[UR14][R20.64] ;  /* 0x0000000e14147981 */ /* 0x000f62000c1e1500 */
[----:B-1----:R-:W-:Y:S02]  /*0460*/  LEA R14, P1, R27, R3, 0x1 ;  /* 0x000000031b0e7211 */ /* 0x002fe400078208ff */
[----:B------:R-:W-:Y:S01]  /*0470*/  LEA R22, R8, R27, 0x1 ;  /* 0x0000001b08167211 */ /* 0x000fe200078e08ff */
[----:B------:R-:W5:Y:S01]  /*0480*/  LDG.E.U16 R12, desc[UR14][R12.64] ;  /* 0x0000000e0c0c7981 */ /* 0x000f62000c1e1500 */
[-C--:B------:R-:W-:Y:S02]  /*0490*/  LEA.HI.X.SX32 R11, R25, R2.reuse, 0x1, P0 ;  /* 0x00000002190b7211 */ /* 0x080fe400000f0eff */
[----:B------:R-:W-:-:S02]  /*04a0*/  LEA.HI.X.SX32 R15, R27, R2, 0x1, P1 ;  /* 0x000000021b0f7211 */ /* 0x000fc400008f0eff */
[CC--:B------:R-:W-:Y:S01]  /*04b0*/  LEA R8, P0, R23.reuse, R3.reuse, 0x1 ;  /* 0x0000000317087211 */ /* 0x0c0fe200078008ff */
[----:B------:R0:W5:Y:S01]  /*04c0*/  LDG.E.U16 R10, desc[UR14][R10.64] ;  /* 0x0000000e0a0a7981 */ /* 0x000162000c1e1500 */
[C---:B------:R-:W-:Y:S02]  /*04d0*/  LEA R16, P1, R22.reuse, R3, 0x1 ;  /* 0x0000000316107211 */ /* 0x040fe400078208ff */
[-C--:B------:R-:W-:Y:S01]  /*04e0*/  LEA.HI.X.SX32 R9, R23, R2.reuse, 0x1, P0 ;  /* 0x0000000217097211 */ /* 0x080fe200000f0eff */
[----:B------:R-:W5:Y:S01]  /*04f0*/  LDG.E.U16 R14, desc[UR14][R14.64] ;  /* 0x0000000e0e0e7981 */ /* 0x000f62000c1e1500 */
[----:B------:R-:W-:-:S03]  /*0500*/  LEA.HI.X.SX32 R17, R22, R2, 0x1, P1 ;  /* 0x0000000216117211 */ /* 0x000fc600008f0eff */
[----:B------:R1:W5:Y:S04]  /*0510*/  LDG.E.U16 R8, desc[UR14][R8.64] ;  /* 0x0000000e08087981 */ /* 0x000368000c1e1500 */
[----:B------:R0:W5:Y:S01]  /*0520*/  LDG.E.U16 R19, desc[UR14][R16.64] ;  /* 0x0000000e10137981 */ /* 0x000162000c1e1500 */
[----:B------:R-:W0:Y:S01]  /*0530*/  S2UR UR8, SR_CgaCtaId ;  /* 0x00000000000879c3 */ /* 0x000e220000008800 */
[----:B------:R-:W-:Y:S01]  /*0540*/  UMOV UR4, 0x400 ;  /* 0x0000040000047882 */ /* 0x000fe20000000000 */
[----:B------:R-:W-:Y:S01]  /*0550*/  LOP3.LUT R2, R0, 0xff, RZ, 0xc0, !PT ;  /* 0x000000ff00027812 */ /* 0x000fe200078ec0ff */
[----:B0-----:R-:W-:-:S05]  /*0560*/  ULEA UR8, UR8, UR4, 0x18 ;  /* 0x0000000408087291 */ /* 0x001fca000f8ec0ff */
[----:B------:R-:W0:Y:S01]  /*0570*/  S2UR UR4, SR_CTAID.X ;  /* 0x00000000000479c3 */ /* 0x000e220000002500 */
[----:B------:R-:W-:Y:S01]  /*0580*/  SHF.R.S32.HI R3, RZ, 0x8, R0 ;  /* 0x00000008ff037819 */ /* 0x000fe20000011400 */
[----:B------:R-:W-:-:S03]  /*0590*/  IMAD.SHL.U32 R2, R2, 0x2, RZ ;  /* 0x0000000202027824 */ /* 0x000fc600078e00ff */
[----:B------:R-:W-:-:S04]  /*05a0*/  SGXT R3, R3, 0x1 ;  /* 0x000000010303781a */ /* 0x000fc80000000200 */
[----:B------:R-:W-:-:S04]  /*05b0*/  LOP3.LUT R3, R2, 0x210, R3, 0x78, !PT ;  /* 0x0000021002037812 */ /* 0x000fc800078e7803 */
[----:B------:R-:W-:Y:S01]  /*05c0*/  LOP3.LUT R11, R3, 0x20, RZ, 0x3c, !PT ;  /* 0x00000020030b7812 */ /* 0x000fe200078e3cff */
[----:B0-----:R-:W-:-:S04]  /*05d0*/  USHF.L.U32 UR4, UR4, 0x8, URZ ;  /* 0x0000000804047899 */ /* 0x001fc800080006ff */
[----:B------:R-:W-:-:S04]  /*05e0*/  UIADD3 UR16, UPT, UPT, UR4, 0x100, URZ ;  /* 0x0000010004107890 */ /* 0x000fc8000fffe0ff */
[----:B------:R-:W-:Y:S01]  /*05f0*/  UISETP.GE.AND UP0, UPT, UR16, 0x1, UPT ;  /* 0x000000011000788c */ /* 0x000fe2000bf06270 */
[C---:B-1----:R-:W-:Y:S02]  /*0600*/  LOP3.LUT R9, R3.reuse, 0x40, RZ, 0x3c, !PT ;  /* 0x0000004003097812 */ /* 0x042fe400078e3cff */
[----:B------:R-:W-:Y:S01]  /*0610*/  LOP3.LUT R2, R3, 0x60, RZ, 0x3c, !PT ;  /* 0x0000006003027812 */ /* 0x000fe200078e3cff */
[----:B------:R-:W-:Y:S01]  /*0620*/  IMAD.MOV.U32 R39, RZ, RZ, -0x800000 ;  /* 0xff800000ff277424 */ /* 0x000fe200078e00ff */
[----:B------:R-:W-:Y:S01]  /*0630*/  CS2R R16, SRZ ;  /* 0x0000000000107805 */ /* 0x000fe2000001ff00 */
[----:B------:R-:W-:Y:S01]  /*0640*/  IMAD.MOV.U32 R46, RZ, RZ, 0x3f800000 ;  /* 0x3f800000ff2e7424 */ /* 0x000fe200078e00ff */
[----:B------:R-:W-:Y:S01]  /*0650*/  CS2R R22, SRZ ;  /* 0x0000000000167805 */ /* 0x000fe2000001ff00 */
[----:B------:R-:W-:Y:S02]  /*0660*/  IMAD.MOV.U32 R45, RZ, RZ, 0x3f800000 ;  /* 0x3f800000ff2d7424 */ /* 0x000fe400078e00ff */
[----:B------:R-:W-:Y:S01]  /*0670*/  IMAD.MOV.U32 R37, RZ, RZ, -0x800000 ;  /* 0xff800000ff257424 */ /* 0x000fe200078e00ff */
[----:B--2---:R0:W-:Y:S02]  /*0680*/  STS.U16 [R3+UR8], R4 ;  /* 0x0000000403007988 */ /* 0x0041e40008000408 */
[----:B0-----:R-:W-:-:S02]  /*0690*/  LOP3.LUT R4, R0, 0x7, RZ, 0xc0, !PT ;  /* 0x0000000700047812 */ /* 0x001fc400078ec0ff */
[----:B---3--:R0:W-:Y:S02]  /*06a0*/  STS.U16 [R3+UR8+0x1000], R24 ;  /* 0x0010001803007988 */ /* 0x0081e40008000408 */
[----:B0-----:R-:W-:Y:S02]  /*06b0*/  CS2R R24, SRZ ;  /* 0x0000000000187805 */ /* 0x001fe4000001ff00 */
[----:B----4-:R-:W-:Y:S04]  /*06c0*/  STS.U16 [R3+UR8+0x2000], R30 ;  /* 0x0020001e03007988 */ /* 0x010fe80008000408 */
[----:B-----5:R0:W-:Y:S04]  /*06d0*/  STS.U16 [R3+UR8+0x3000], R20 ;  /* 0x0030001403007988 */ /* 0x0201e80008000408 */
[----:B------:R-:W-:Y:S04]  /*06e0*/  STS.U16 [R11+UR8+0x400], R5 ;  /* 0x000400050b007988 */ /* 0x000fe80008000408 */
[----:B------:R1:W-:Y:S04]  /*06f0*/  STS.U16 [R11+UR8+0x1400], R26 ;  /* 0x0014001a0b007988 */ /* 0x0003e80008000408 */
[----:B------:R-:W-:Y:S01]  /*0700*/  STS.U16 [R11+UR8+0x2400], R18 ;  /* 0x002400120b007988 */ /* 0x000fe20008000408 */
[----:B0-----:R-:W-:-:S03]  /*0710*/  CS2R R20, SRZ ;  /* 0x0000000000147805 */ /* 0x001fc6000001ff00 */
[----:B------:R0:W-:Y:S01]  /*0720*/  STS.U16 [R11+UR8+0x3400], R12 ;  /* 0x0034000c0b007988 */ /* 0x0001e20008000408 */
[----:B------:R-:W-:Y:S01]  /*0730*/  IMAD.SHL.U32 R3, R0, 0x2, RZ ;  /* 0x0000000200037824 */ /* 0x000fe200078e00ff */
[----:B-1----:R-:W-:Y:S02]  /*0740*/  CS2R R26, SRZ ;  /* 0x00000000001a7805 */ /* 0x002fe4000001ff00 */
[----:B------:R-:W-:Y:S04]  /*0750*/  STS.U16 [R9+UR8+0x800], R6 ;  /* 0x0008000609007988 */ /* 0x000fe80008000408 */
[----:B------:R-:W-:Y:S01]  /*0760*/  STS.U16 [R9+UR8+0x1800], R28 ;  /* 0x0018001c09007988 */ /* 0x000fe20008000408 */
[----:B0-----:R-:W-:-:S03]  /*0770*/  CS2R R12, SRZ ;  /* 0x00000000000c7805 */ /* 0x001fc6000001ff00 */
[----:B------:R-:W-:Y:S04]  /*0780*/  STS.U16 [R9+UR8+0x2800], R10 ;  /* 0x0028000a09007988 */ /* 0x000fe80008000408 */
[----:B------:R0:W-:Y:S04]  /*0790*/  STS.U16 [R9+UR8+0x3800], R14 ;  /* 0x0038000e09007988 */ /* 0x0001e80008000408 */
[----:B------:R-:W-:Y:S04]  /*07a0*/  STS.U16 [R2+UR8+0xc00], R7 ;  /* 0x000c000702007988 */ /* 0x000fe80008000408 */
[----:B------:R-:W-:Y:S01]  /*07b0*/  STS.U16 [R2+UR8+0x1c00], R29 ;  /* 0x001c001d02007988 */ /* 0x000fe20008000408 */
[----:B0-----:R-:W-:-:S03]  /*07c0*/  CS2R R14, SRZ ;  /* 0x00000000000e7805 */ /* 0x001fc6000001ff00 */
[----:B------:R-:W-:Y:S04]  /*07d0*/  STS.U16 [R2+UR8+0x2c00], R8 ;  /* 0x002c000802007988 */ /* 0x000fe80008000408 */
[----:B------:R0:W-:Y:S02]  /*07e0*/  STS.U16 [R2+UR8+0x3c00], R19 ;  /* 0x003c001302007988 */ /* 0x0001e40008000408 */
[----:B0-----:R-:W-:Y:S02]  /*07f0*/  CS2R R18, SRZ ;  /* 0x0000000000127805 */ /* 0x001fe4000001ff00 */
[----:B------:R-:W-:Y:S01]  /*0800*/  LOP3.LUT R2, R0, 0x1ff, RZ, 0xc0, !PT ;  /* 0x000001ff00027812 */ /* 0x000fe200078ec0ff */
[----:B------:R-:W-:Y:S06]  /*0810*/  BRA.U !UP0, `(.L_x_0) ;  /* 0x0000000d08cc7547 */ /* 0x000fec000b800000 */
[----:B------:R-:W0:Y:S01]  /*0820*/  LDCU.64 UR12, c[0x0][0x3d0] ;  /* 0x00007a00ff0c77ac */ /* 0x000e220008000a00 */
[----:B------:R-:W-:Y:S01]  /*0830*/  SHF.L.U32 R6, R2, 0x1, RZ ;  /* 0x0000000102067819 */ /* 0x000fe200000006ff */
[----:B------:R-:W-:Y:S01]  /*0840*/  IMAD R7, R4, 0x210, RZ ;  /* 0x0000021004077824 */ /* 0x000fe200078e02ff */
[C---:B------:R-:W-:Y:S01]  /*0850*/  LOP3.LUT R2, R0.reuse, 0x1e0, RZ, 0xc0, !PT ;  /* 0x000001e000027812 */ /* 0x040fe200078ec0ff */
[----:B------:R-:W1:Y:S01]  /*0860*/  LDCU.64 UR10, c[0x0][0x3c0] ;  /* 0x00007800ff0a77ac */ /* 0x000e620008000a00 */
[--C-:B------:R-:W-:Y:S01]  /*0870*/  SHF.R.U32.HI R43, RZ, 0x2, R0.reuse ;  /* 0x00000002ff2b7819 */ /* 0x100fe20000011600 */
[----:B------:R-:W-:Y:S01]  /*0880*/  IMAD.SHL.U32 R9, R0, 0x8, RZ ;  /* 0x0000000800097824 */ /* 0x000fe200078e00ff */
[----:B------:R-:W-:Y:S01]  /*0890*/  LOP3.LUT R5, R3, 0x10, RZ, 0xc0, !PT ;  /* 0x0000001003057812 */ /* 0x000fe200078ec0ff */
[----:B------:R-:W2:Y:S01]  /*08a0*/  LDCU UR5, c[0x0][0x3c8] ;  /* 0x00007900ff0577ac */ /* 0x000ea20008000800 */
[----:B------:R-:W-:Y:S01]  /*08b0*/  SHF.R.U32.HI R41, RZ, 0x2, R0 ;  /* 0x00000002ff297819 */ /* 0x000fe20000011600 */
[----:B------:R-:W-:Y:S01]  /*08c0*/  IMAD.MOV.U32 R46, RZ, RZ, 0x3f800000 ;  /* 0x3f800000ff2e7424 */ /* 0x000fe200078e00ff */
[----:B------:R-:W-:Y:S01]  /*08d0*/  SHF.R.U32.HI R2, RZ, 0x1, R2 ;  /* 0x00000001ff027819 */ /* 0x000fe20000011602 */
[----:B------:R-:W3:Y:S01]  /*08e0*/  LDCU.64 UR20, c[0x0][0x390] ;  /* 0x00007200ff1477ac */ /* 0x000ee20008000a00 */
[----:B------:R-:W-:Y:S01]  /*08f0*/  SGXT.U32 R43, R43, 0x3 ;  /* 0x000000032b2b781a */ /* 0x000fe20000000000 */
[----:B------:R-:W-:Y:S01]  /*0900*/  IMAD.MOV.U32 R50, RZ, RZ, -0x800000 ;  /* 0xff800000ff327424 */ /* 0x000fe200078e00ff */
[--C-:B------:R-:W-:Y:S01]  /*0910*/  LOP3.LUT R8, R5, 0x1e0, R0.reuse, 0xf8, !PT ;  /* 0x000001e005087812 */ /* 0x100fe200078ef800 */
[----:B------:R-:W4:Y:S01]  /*0920*/  LDCU.64 UR18, c[0x0][0x388] ;  /* 0x00007100ff1277ac */ /* 0x000f220008000a00 */
[----:B------:R-:W-:Y:S01]  /*0930*/  LOP3.LUT R41, R6, 0x30, R41, 0x78, !PT ;  /* 0x0000003006297812 */ /* 0x000fe200078e7829 */
[----:B------:R-:W-:Y:S01]  /*0940*/  IMAD.MOV.U32 R45, RZ, RZ, 0x3f800000 ;  /* 0x3f800000ff2d7424 */ /* 0x000fe200078e00ff */
[----:B------:R-:W-:Y:S01]  /*0950*/  LOP3.LUT R43, R2, UR4, R43, 0xfe, !PT ;  /* 0x00000004022b7c12 */ /* 0x000fe2000f8efe2b */
[----:B0-----:R-:W-:Y:S01]  /*0960*/  UIMAD UR6, UR9, UR12, URZ ;  /* 0x0000000c090672a4 */ /* 0x001fe2000f8e02ff */
[----:B------:R-:W-:Y:S01]  /*0970*/  LOP3.LUT R8, R7, R8, RZ, 0x3c, !PT ;  /* 0x0000000807087212 */ /* 0x000fe200078e3cff */
[----:B-1----:R-:W-:Y:S01]  /*0980*/  UIMAD UR4, UR9, UR10, URZ ;  /* 0x0000000a090472a4 */ /* 0x002fe2000f8e02ff */
[C---:B------:R-:W-:Y:S01]  /*0990*/  LOP3.LUT R2, R0.reuse, 0x1f, RZ, 0xc0, !PT ;  /* 0x0000001f00027812 */ /* 0x040fe200078ec0ff */
[----:B------:R-:W-:Y:S01]  /*09a0*/  USHF.L.U32 UR7, UR6, 0x1, URZ ;  /* 0x0000000106077899 */ /* 0x000fe200080006ff */
[C---:B------:R-:W-:Y:S01]  /*09b0*/  LOP3.LUT R6, R0.reuse, 0xf, RZ, 0xc0, !PT ;  /* 0x0000000f00067812 */ /* 0x040fe200078ec0ff */
[----:B------:R-:W0:Y:S01]  /*09c0*/  LDCU UR10, c[0x0][0x3d8] ;  /* 0x00007b00ff0a77ac */ /* 0x000e220008000800 */
[----:B------:R-:W-:Y:S01]  /*09d0*/  LOP3.LUT R7, R0, 0x10, RZ, 0xc0, !PT ;  /* 0x0000001000077812 */ /* 0x000fe200078ec0ff */
[----:B--2---:R-:W-:Y:S01]  /*09e0*/  IMAD R5, R2, UR5, RZ ;  /* 0x0000000502057c24 */ /* 0x004fe2000f8e02ff */
[----:B------:R-:W-:Y:S01]  /*09f0*/  LOP3.LUT R9, R9, 0x30, RZ, 0xc0, !PT ;  /* 0x0000003009097812 */ /* 0x000fe200078ec0ff */
[----:B------:R-:W-:Y:S01]  /*0a00*/  IMAD R6, R6, UR13, RZ ;  /* 0x0000000d06067c24 */ /* 0x000fe2000f8e02ff */
[C---:B------:R-:W-:Y:S01]  /*0a10*/  LEA R40, R7.reuse, UR8, 0x8 ;  /* 0x0000000807287c11 */ /* 0x040fe2000f8e40ff */
[----:B------:R-:W-:Y:S01]  /*0a20*/  USHF.L.U32 UR5, UR4, 0x1, URZ ;  /* 0x0000000104057899 */ /* 0x000fe200080006ff */
[----:B------:R-:W-:Y:S01]  /*0a30*/  IMAD.U32 R11, RZ, RZ, UR7 ;  /* 0x00000007ff0b7e24 */ /* 0x000fe2000f8e00ff */
[----:B------:R-:W-:Y:S01]  /*0a40*/  LOP3.LUT R44, R0, 0x3, RZ, 0xc0, !PT ;  /* 0x00000003002c7812 */ /* 0x000fe200078ec0ff */
[----:B------:R-:W-:Y:S01]  /*0a50*/  IMAD R10, R4, 0x40, R9 ;  /* 0x00000040040a7824 */ /* 0x000fe200078e0209 */
[----:B------:R-:W-:Y:S01]  /*0a60*/  SHF.R.U32.HI R14, RZ, 0x5, R0 ;  /* 0x00000005ff0e7819 */ /* 0x000fe20000011600 */
[----:B------:R-:W-:Y:S01]  /*0a70*/  IMAD.SHL.U32 R4, R6, 0x2, RZ ;  /* 0x0000000206047824 */ /* 0x000fe200078e00ff */
[----:B------:R-:W-:Y:S01]  /*0a80*/  UIMAD.WIDE UR6, UR6, 0x2, URZ ;  /* 0x00000002060678a5 */ /* 0x000fe2000f8e02ff */
[----:B------:R-:W-:Y:S01]  /*0a90*/  IMAD R12, R7, -0xf0, R40 ;  /* 0xffffff10070c7824 */ /* 0x000fe200078e0228 */
[----:B------:R-:W-:Y:S01]  /*0aa0*/  SHF.R.S32.HI R7, RZ, 0x2, R0 ;  /* 0x00000002ff077819 */ /* 0x000fe20000011400 */
[----:B------:R-:W-:Y:S01]  /*0ab0*/  IMAD.SHL.U32 R2, R5, 0x2, RZ ;  /* 0x0000000205027824 */ /* 0x000fe200078e00ff */
[----:B---3--:R-:W-:Y:S01]  /*0ac0*/  IADD3 R11, P2, P3, R4, UR20, R11 ;  /* 0x00000014040b7c10 */ /* 0x008fe2000fb5e00b */
[----:B------:R-:W-:Y:S01]  /*0ad0*/  IMAD.U32 R13, RZ, RZ, UR5 ;  /* 0x00000005ff0d7e24 */ /* 0x000fe2000f8e00ff */
[----:B------:R-:W-:Y:S01]  /*0ae0*/  SGXT R4, R7, 0x1 ;  /* 0x000000010704781a */ /* 0x000fe20000000200 */
[----:B------:R-:W-:Y:S01]  /*0af0*/  UIMAD.WIDE UR4, UR4, 0x2, URZ ;  /* 0x00000002040478a5 */ /* 0x000fe2000f8e02ff */
[----:B------:R-:W-:Y:S01]  /*0b00*/  IADD3 R40, PT, PT, R8, R40, RZ ;  /* 0x0000002808287210 */ /* 0x000fe20007ffe0ff */
[----:B------:R-:W-:Y:S01]  /*0b10*/  IMAD.HI R5, R5, 0x2, RZ ;  /* 0x0000000205057827 */ /* 0x000fe200078e02ff */
[----:B----4-:R-:W-:-:S02]  /*0b20*/  IADD3 R13, P0, P1, R2, UR18, R13 ;  /* 0x00000012020d7c10 */ /* 0x010fc4000f91e00d */
[----:B------:R-:W-:Y:S02]  /*0b30*/  CS2R R24, SRZ ;  /* 0x0000000000187805 */ /* 0x000fe4000001ff00 */
[----:B------:R-:W-:Y:S02]  /*0b40*/  SHF.R.S32.HI R2, RZ, 0x6, R0 ;  /* 0x00000006ff027819 */ /* 0x000fe40000011400 */
[----:B------:R-:W-:Y:S02]  /*0b50*/  CS2R R26, SRZ ;  /* 0x00000000001a7805 */ /* 0x000fe4000001ff00 */
[----:B------:R-:W-:Y:S02]  /*0b60*/  LOP3.LUT R7, R4, 0x90, RZ, 0xc0, !PT ;  /* 0x0000009004077812 */ /* 0x000fe400078ec0ff */
[----:B------:R-:W-:Y:S02]  /*0b70*/  CS2R R16, SRZ ;  /* 0x0000000000107805 */ /* 0x000fe4000001ff00 */
[----:B------:R-:W-:-:S02]  /*0b80*/  SGXT R2, R2, 0x1 ;  /* 0x000000010202781a */ /* 0x000fc40000000200 */
[----:B------:R-:W-:Y:S02]  /*0b90*/  CS2R R18, SRZ ;  /* 0x0000000000127805 */ /* 0x000fe4000001ff00 */
[----:B------:R-:W-:Y:S01]  /*0ba0*/  SHF.R.U32.HI R8, RZ, 0x4, R0 ;  /* 0x00000004ff087819 */ /* 0x000fe20000011600 */
[----:B------:R-:W-:Y:S01]  /*0bb0*/  IMAD R4, R44, 0x20, R7 ;  /* 0x000000202c047824 */ /* 0x000fe200078e0207 */
[----:B------:R-:W-:Y:S01]  /*0bc0*/  LOP3.LUT R2, R2, 0x90, RZ, 0xc0, !PT ;  /* 0x0000009002027812 */ /* 0x000fe200078ec0ff */
[----:B------:R-:W-:Y:S01]  /*0bd0*/  IMAD.HI R7, R6, 0x2, RZ ;  /* 0x0000000206077827 */ /* 0x000fe200078e02ff */
[--C-:B------:R-:W-:Y:S02]  /*0be0*/  LOP3.LUT R0, R10, 0x30, R3.reuse, 0x78, !PT ;  /* 0x000000300a007812 */ /* 0x100fe400078e7803 */
[----:B------:R-:W-:Y:S02]  /*0bf0*/  CS2R R20, SRZ ;  /* 0x0000000000147805 */ /* 0x000fe4000001ff00 */
[--C-:B------:R-:W-:Y:S01]  /*0c00*/  LOP3.LUT R9, R4, 0x10, R3.reuse, 0x78, !PT ;  /* 0x0000001004097812 */ /* 0x100fe200078e7803 */
[----:B------:R-:W-:Y:S01]  /*0c10*/  IMAD.U32 R10, RZ, RZ, UR5 ;  /* 0x00000005ff0a7e24 */ /* 0x000fe2000f8e00ff */
[----:B------:R-:W-:-:S02]  /*0c20*/  LOP3.LUT R2, R2, 0x37e, R3, 0x78, !PT ;  /* 0x0000037e02027812 */ /* 0x000fc400078e7803 */
[----:B------:R-:W-:Y:S02]  /*0c30*/  CS2R R22, SRZ ;  /* 0x0000000000167805 */ /* 0x000fe4000001ff00 */
[----:B------:R-:W-:Y:S01]  /*0c40*/  SGXT.U32 R4, R14, 0x4 ;  /* 0x000000040e04781a */ /* 0x000fe20000000000 */
[----:B------:R-:W-:Y:S01]  /*0c50*/  IMAD.U32 R14, RZ, RZ, UR7 ;  /* 0x00000007ff0e7e24 */ /* 0x000fe2000f8e00ff */
[----:B------:R-:W-:Y:S01]  /*0c60*/  SGXT.U32 R3, R8, 0x5 ;  /* 0x000000050803781a */ /* 0x000fe20000000000 */
[----:B------:R-:W-:Y:S01]  /*0c70*/  UMOV UR6, URZ ;  /* 0x000000ff00067c82 */ /* 0x000fe20008000000 */
[----:B------:R-:W-:Y:S01]  /*0c80*/  IADD3.X R15, PT, PT, R5, UR19, R10, P0, P1 ;  /* 0x00000013050f7c10 */ /* 0x000fe200087e240a */
[----:B------:R-:W-:Y:S01]  /*0c90*/  IMAD R6, R4, UR11, RZ ;  /* 0x0000000b04067c24 */ /* 0x000fe2000f8e02ff */
[----:B------:R-:W-:Y:S01]  /*0ca0*/  IADD3.X R7, PT, PT, R7, UR21, R14, P2, P3 ;  /* 0x0000001507077c10 */ /* 0x000fe200097e640e */
[----:B0-----:R-:W-:Y:S01]  /*0cb0*/  IMAD R8, R3, UR10, RZ ;  /* 0x0000000a03087c24 */ /* 0x001fe2000f8e02ff */
[----:B------:R-:W-:Y:S01]  /*0cc0*/  MOV R48, 0xff800000 ;  /* 0xff80000000307802 */ /* 0x000fe20000000f00 */
[----:B------:R-:W-:Y:S01]  /*0cd0*/  IMAD.IADD R5, R9, 0x1, R12 ;  /* 0x0000000109057824 */ /* 0x000fe200078e020c */
[----:B------:R-:W-:-:S02]  /*0ce0*/  LEA R3, P0, R6, R13, 0x1 ;  /* 0x0000000d06037211 */ /* 0x000fc400078008ff */
[----:B------:R-:W-:Y:S02]  /*0cf0*/  CS2R R12, SRZ ;  /* 0x00000000000c7805 */ /* 0x000fe4000001ff00 */
[----:B------:R-:W-:Y:S01]  /*0d00*/  LEA R4, P1, R8, R11, 0x1 ;  /* 0x0000000b08047211 */ /* 0x000fe200078208ff */
[----:B------:R-:W-:Y:S01]  /*0d10*/  UMOV UR7, URZ ;  /* 0x000000ff00077c82 */ /* 0x000fe20008000000 */
[----:B------:R-:W-:Y:S02]  /*0d20*/  LEA.HI.X.SX32 R6, R6, R15, 0x1, P0 ;  /* 0x0000000f06067211 */ /* 0x000fe400000f0eff */
[----:B------:R-:W-:Y:S02]  /*0d30*/  CS2R R14, SRZ ;  /* 0x00000000000e7805 */ /* 0x000fe4000001ff00 */
[----:B------:R-:W-:Y:S01]  /*0d40*/  LEA.HI.X.SX32 R7, R8, R7, 0x1, P1 ;  /* 0x0000000708077211 */ /* 0x000fe200008f0eff */
[----:B------:R-:W0:Y:S01]  /*0d50*/  LDCU UR10, c[0x0][0x3a8] ;  /* 0x00007500ff0a77ac */ /* 0x000e220008000800 */
[----:B------:R-:W-:Y:S01]  /*0d60*/  LOP3.LUT R42, R43, 0x8, RZ, 0xfc, !PT ;  /* 0x000000082b2a7812 */ /* 0x000fe200078efcff */
[----:B------:R-:W-:Y:S01]  /*0d70*/  UMOV UR4, URZ ;  /* 0x000000ff00047c82 */ /* 0x000fe20008000000 */
[----:B------:R-:W-:-:S05]  /*0d80*/  UMOV UR5, URZ ;  /* 0x000000ff00057c82 */ /* 0x000fca0008000000 */
.L_x_1:
[----:B------:R-:W-:Y:S02]  /*0d90*/  IMAD.U32 R28, RZ, RZ, UR4 ;  /* 0x00000004ff1c7e24 */ /* 0x000fe4000f8e00ff */
[----:B------:R-:W-:-:S03]  /*0da0*/  IMAD.U32 R9, RZ, RZ, UR4 ;  /* 0x00000004ff097e24 */ /* 0x000fc6000f8e00ff */
[----:B------:R-:W-:-:S04]  /*0db0*/  LEA R28, P0, R28, R3, 0x1 ;  /* 0x000000031c1c7211 */ /* 0x000fc800078008ff */
[----:B------:R-:W-:-:S05]  /*0dc0*/  LEA.HI.X.SX32 R29, R9, R6, 0x1, P0 ;  /* 0x00000006091d7211 */ /* 0x000fca00000f0eff */
[----:B------:R-:W2:Y:S01]  /*0dd0*/  LDG.E.U16 R54, desc[UR14][R28.64] ;  /* 0x0000000e1c367981 */ /* 0x000ea2000c1e1500 */
[----:B------:R-:W-:Y:S02]  /*0de0*/  IMAD.U32 R53, RZ, RZ, UR5 ;  /* 0x00000005ff357e24 */ /* 0x000fe4000f8e00ff */
[----:B------:R-:W-:Y:S01]  /*0df0*/  IMAD.U32 R8, RZ, RZ, UR5 ;  /* 0x00000005ff087e24 */ /* 0x000fe2000f8e00ff */
[----:B------:R-:W-:Y:S02]  /*0e00*/  BAR.SYNC.DEFER_BLOCKING 0x0 ;  /* 0x0000000000007b1d */ /* 0x000fe40000010000 */
[----:B------:R-:W-:-:S04]  /*0e10*/  LEA R52, P0, R53, R4, 0x1 ;  /* 0x0000000435347211 */ /* 0x000fc800078008ff */
[----:B------:R-:W-:Y:S01]  /*0e20*/  LEA.HI.X.SX32 R53, R8, R7, 0x1, P0 ;  /* 0x0000000708357211 */ /* 0x000fe200000f0eff */
[----:B--2---:R-:W-:Y:S01]  /*0e30*/  STS.U16 [R41+UR8+0x4000], R54 ;  /* 0x0040003629007988 */ /* 0x004fe20008000408 */
[----:B------:R-:W-:Y:S06]  /*0e40*/  BAR.SYNC.DEFER_BLOCKING 0x0 ;  /* 0x0000000000007b1d */ /* 0x000fec0000010000 */
[----:B------:R-:W2:Y:S01]  /*0e50*/  LDG.E.U16 R49, desc[UR14][R52.64] ;  /* 0x0000000e34317981 */ /* 0x000ea2000c1e1500 */
[----:B------:R-:W-:Y:S02]  /*0e60*/  ULEA UR5, UR13, UR5, 0x4 ;  /* 0x000000050d057291 */ /* 0x000fe4000f8e20ff */
[----:B------:R-:W-:Y:S01]  /*0e70*/  ULEA UR4, UR11, UR4, 0x4 ;  /* 0x000000040b047291 */ /* 0x000fe2000f8e20ff */
[----:B------:R-:W-:Y:S04]  /*0e80*/  LDSM.16.MT88.4 R8, [R40] ;  /* 0x000000002808783b */ /* 0x000fe80000004200 */
[----:B------:R-:W1:Y:S04]  /*0e90*/  LDSM.16.M88.4 R36, [R0+UR8+0x4000] ;  /* 0x004000080024783b */ /* 0x000e680008000200 */
[----:B------:R-:W3:Y:S01]  /*0ea0*/  LDSM.16.MT88.4 R28, [R40+0x2000] ;  /* 0x00200000281c783b */ /* 0x000ee20000004200 */
[----:B-1----:R-:W-:-:S15]  /*0eb0*/  HMMA.16816.F32.BF16 R32, R8, R36, RZ ;  /* 0x000000240820723c */ /* 0x002fde00000418ff */
[----:B------:R-:W-:-:S05]  /*0ec0*/  NOP ;  /* 0x0000000000007918 */ /* 0x000fca0000000000 */
[----:B---3--:R-:W-:Y:S01]  /*0ed0*/  HMMA.16816.F32.BF16 R36, R28, R38, R32 ;  /* 0x000000261c24723c */ /* 0x008fe20000041820 */
[----:B------:R-:W1:Y:S01]  /*0ee0*/  LDSM.16.M88.4 R32, [R0+UR8+0x4200] ;  /* 0x004200080020783b */ /* 0x000e620008000200 */
[----:B------:R-:W-:-:S15]  /*0ef0*/  BAR.SYNC.DEFER_BLOCKING 0x0 ;  /* 0x0000000000007b1d */ /* 0x000fde0000010000 */
[----:B------:R-:W-:Y:S02]  /*0f00*/  NOP ;  /* 0x0000000000007918 */ /* 0x000fe40000000000 */
[----:B0-----:R-:W-:Y:S01]  /*0f10*/  FMUL R36, R36, UR10 ;  /* 0x0000000a24247c20 */ /* 0x001fe20008400000 */
[----:B------:R-:W-:Y:S01]  /*0f20*/  FMUL R39, R39, UR10 ;  /* 0x0000000a27277c20 */ /* 0x000fe20008400000 */
[----:B-1----:R-:W-:Y:S01]  /*0f30*/  HMMA.16816.F32.BF16 R8, R8, R32, RZ ;  /* 0x000000200808723c */ /* 0x002fe200000418ff */
[----:B------:R-:W-:-:S15]  /*0f40*/  FMUL R32, R37, UR10 ;  /* 0x0000000a25207c20 */ /* 0x000fde0008400000 */
[----:B------:R-:W-:-:S04]  /*0f50*/  NOP ;  /* 0x0000000000007918 */ /* 0x000fc80000000000 */
[----:B------:R-:W-:Y:S01]  /*0f60*/  HMMA.16816.F32.BF16 R8, R28, R34, R8 ;  /* 0x000000221c08723c */ /* 0x000fe20000041808 */
[----:B------:R-:W-:Y:S01]  /*0f70*/  LEA R31, P0, R44, UR6, 0x1 ;  /* 0x000000062c1f7c11 */ /* 0x000fe2000f8008ff */
[----:B------:R-:W-:Y:S01]  /*0f80*/  FMUL R34, R38, UR10 ;  /* 0x0000000a26227c20 */ /* 0x000fe20008400000 */
[----:B------:R-:W-:Y:S02]  /*0f90*/  UIADD3 UR6, UP0, UPT, UR6, 0x10, URZ ;  /* 0x0000001006067890 */ /* 0x000fe4000ff1e0ff */
[C---:B------:R-:W-:Y:S01]  /*0fa0*/  IADD3 R28, P2, PT, R31.reuse, 0x8, RZ ;  /* 0x000000081f1c7810 */ /* 0x040fe20007f5e0ff */
[----:B------:R-:W-:Y:S01]  /*0fb0*/  IMAD.X R33, RZ, RZ, UR7, P0 ;  /* 0x00000007ff217e24 */ /* 0x000fe200080e06ff */
[-C--:B------:R-:W-:Y:S01]  /*0fc0*/  ISETP.GT.U32.AND P0, PT, R31, R43.reuse, PT ;  /* 0x0000002b1f00720c */ /* 0x080fe20003f04070 */
[----:B------:R-:W-:Y:S01]  /*0fd0*/  UIADD3.X UR7, UPT, UPT, URZ, UR7, URZ, UP0, !UPT ;  /* 0x00000007ff077290 */ /* 0x000fe200087fe4ff */
[----:B------:R-:W-:Y:S01]  /*0fe0*/  ISETP.GT.U32.AND P1, PT, R28, R43, PT ;  /* 0x0000002b1c00720c */ /* 0x000fe20003f24070 */
[----:B------:R-:W-:Y:S01]  /*0ff0*/  UISETP.GE.U32.AND UP0, UPT, UR6, UR16, UPT ;  /* 0x000000100600728c */ /* 0x000fe2000bf06070 */
[----:B------:R-:W-:-:S02]  /*1000*/  IADD3.X R29, PT, PT, RZ, R33, RZ, P2, !PT ;  /* 0x00000021ff1d7210 */ /* 0x000fc400017fe4ff */
[C---:B------:R-:W-:Y:S01]  /*1010*/  IADD3 R28, P2, PT, R31.reuse, 0x9, RZ ;  /* 0x000000091f1c7810 */ /* 0x040fe20007f5e0ff */
[----:B------:R-:W-:Y:S01]  /*1020*/  UISETP.GE.U32.AND.EX UP0, UPT, UR7, URZ, UPT, UP0 ;  /* 0x000000ff0700728c */ /* 0x000fe2000bf06100 */
[-C--:B------:R-:W-:Y:S02]  /*1030*/  ISETP.GE.U32.AND P3, PT, R31, R43.reuse, PT ;  /* 0x0000002b1f00720c */ /* 0x080fe40003f66070 */
[----:B------:R-:W-:Y:S01]  /*1040*/  ISETP.GT.U32.AND.EX P1, PT, R29, RZ, PT, P1 ;  /* 0x000000ff1d00720c */ /* 0x000fe20003f24110 */
[----:B------:R-:W-:Y:S02]  /*1050*/  IMAD.X R35, RZ, RZ, R33, P2 ;  /* 0x000000ffff237224 */ /* 0x000fe400010e0621 */
[----:B------:R-:W-:Y:S01]  /*1060*/  FMUL R8, R8, UR10 ;  /* 0x0000000a08087c20 */ /* 0x000fe20008400000 */
[----:B------:R-:W-:Y:S01]  /*1070*/  ISETP.GT.U32.AND.EX P0, PT, R33, RZ, PT, P0 ;  /* 0x000000ff2100720c */ /* 0x000fe20003f04100 */
[----:B------:R-:W-:Y:S01]  /*1080*/  FMUL R30, R9, UR10 ;  /* 0x0000000a091e7c20 */ /* 0x000fe20008400000 */
[----:B------:R-:W-:Y:S01]  /*1090*/  ISETP.GE.U32.AND.EX P3, PT, R33, RZ, PT, P3 ;  /* 0x000000ff2100720c */ /* 0x000fe20003f66130 */
[----:B------:R-:W-:Y:S01]  /*10a0*/  FMUL R10, R10, UR10 ;  /* 0x0000000a0a0a7c20 */ /* 0x000fe20008400000 */
[----:B------:R-:W-:-:S02]  /*10b0*/  ISETP.GT.U32.AND P4, PT, R28, R43, PT ;  /* 0x0000002b1c00720c */ /* 0x000fc40003f84070 */
[----:B------:R-:W-:Y:S02]  /*10c0*/  FSEL R8, R8, -INF , !P1 ;  /* 0xff80000008087808 */ /* 0x000fe40004800000 */
[----:B------:R-:W-:Y:S02]  /*10d0*/  ISETP.GT.U32.AND.EX P2, PT, R35, RZ, PT, P4 ;  /* 0x000000ff2300720c */ /* 0x000fe40003f44140 */
[----:B------:R-:W-:Y:S02]  /*10e0*/  FSEL R9, R36, -INF , !P0 ;  /* 0xff80000024097808 */ /* 0x000fe40004000000 */
[----:B------:R-:W-:Y:S02]  /*10f0*/  FSEL R32, R32, -INF , !P3 ;  /* 0xff80000020207808 */ /* 0x000fe40005800000 */
[CC--:B------:R-:W-:Y:S02]  /*1100*/  ISETP.GT.U32.AND P1, PT, R31.reuse, R42.reuse, PT ;  /* 0x0000002a1f00720c */ /* 0x0c0fe40003f24070 */
[----:B------:R-:W-:-:S02]  /*1110*/  ISETP.GE.U32.AND P3, PT, R31, R42, PT ;  /* 0x0000002a1f00720c */ /* 0x000fc40003f66070 */
[----:B------:R-:W-:Y:S02]  /*1120*/  FSEL R30, R30, -INF , !P2 ;  /* 0xff8000001e1e7808 */ /* 0x000fe40005000000 */
[----:B------:R-:W-:Y:S02]  /*1130*/  FMNMX3 R29, R9, R32, R8, !PT ;  /* 0x00000020091d7276 */ /* 0x000fe40007800008 */
[C---:B------:R-:W-:Y:S02]  /*1140*/  ISETP.GT.U32.AND.EX P1, PT, R33.reuse, RZ, PT, P1 ;  /* 0x000000ff2100720c */ /* 0x040fe40003f24110 */
[----:B------:R-:W-:Y:S02]  /*1150*/  ISETP.GE.U32.AND.EX P3, PT, R33, RZ, PT, P3 ;  /* 0x000000ff2100720c */ /* 0x000fe40003f66130 */
[----:B------:R-:W-:Y:S01]  /*1160*/  ISETP.GT.U32.AND P2, PT, R28, R42, PT ;  /* 0x0000002a1c00720c */ /* 0x000fe20003f44070 */
[----:B------:R-:W-:Y:S01]  /*1170*/  FMUL R28, R11, UR10 ;  /* 0x0000000a0b1c7c20 */ /* 0x000fe20008400000 */
[----:B------:R-:W-:-:S02]  /*1180*/  FMNMX R29, R30, R29, !PT ;  /* 0x0000001d1e1d7209 */ /* 0x000fc40007800000 */
[----:B------:R-:W-:Y:S02]  /*1190*/  ISETP.GT.U32.AND.EX P2, PT, R35, RZ, PT, P2 ;  /* 0x000000ff2300720c */ /* 0x000fe40003f44120 */
[----:B------:R-:W-:Y:S01]  /*11a0*/  FSEL R10, R10, -INF , !P0 ;  /* 0xff8000000a0a7808 */ /* 0x000fe20004000000 */
[----:B------:R-:W0:Y:S01]  /*11b0*/  SHFL.BFLY PT, R36, R29, 0x2, 0x1f ;  /* 0x0c401f001d247f89 */ /* 0x000e2200000e0000 */
[----:B------:R-:W-:Y:S02]  /*11c0*/  FSEL R34, R34, -INF , !P1 ;  /* 0xff80000022227808 */ /* 0x000fe40004800000 */
[----:B------:R-:W-:Y:S02]  /*11d0*/  FSEL R11, R39, -INF , !P3 ;  /* 0xff800000270b7808 */ /* 0x000fe40005800000 */
[----:B------:R-:W-:Y:S02]  /*11e0*/  FSEL R28, R28, -INF , !P2 ;  /* 0xff8000001c1c7808 */ /* 0x000fe40005000000 */
[----:B------:R-:W-:-:S04]  /*11f0*/  FMNMX3 R31, R34, R11, R10, !PT ;  /* 0x0000000b221f7276 */ /* 0x000fc8000780000a */
[----:B------:R-:W-:-:S05]  /*1200*/  FMNMX R31, R28, R31, !PT ;  /* 0x0000001f1c1f7209 */ /* 0x000fca0007800000 */
[----:B------:R-:W1:Y:S01]  /*1210*/  SHFL.BFLY PT, R38, R31, 0x2, 0x1f ;  /* 0x0c401f001f267f89 */ /* 0x000e6200000e0000 */
[----:B0-----:R-:W-:-:S05]  /*1220*/  FMNMX R33, R29, R36, !PT ;  /* 0x000000241d217209 */ /* 0x001fca0007800000 */
[----:B------:R-:W0:Y:S01]  /*1230*/  SHFL.BFLY PT, R39, R33, 0x1, 0x1f ;  /* 0x0c201f0021277f89 */ /* 0x000e2200000e0000 */
[----:B-1----:R-:W-:-:S05]  /*1240*/  FMNMX R37, R31, R38, !PT ;  /* 0x000000261f257209 */ /* 0x002fca0007800000 */
[----:B------:R-:W1:Y:S01]  /*1250*/  SHFL.BFLY PT, R35, R37, 0x1, 0x1f ;  /* 0x0c201f0025237f89 */ /* 0x000e6200000e0000 */
[----:B0-----:R-:W-:-:S05]  /*1260*/  FMNMX3 R39, R33, R39, R50, !PT ;  /* 0x0000002721277276 */ /* 0x001fca0007800032 */
[--C-:B------:R-:W-:Y:S01]  /*1270*/  FADD R8, R8, -R39.reuse ;  /* 0x8000002708087221 */ /* 0x100fe20000000000 */
[--C-:B------:R-:W-:Y:S01]  /*1280*/  FADD R9, R9, -R39.reuse ;  /* 0x8000002709097221 */ /* 0x100fe20000000000 */
[----:B------:R-:W-:Y:S01]  /*1290*/  FADD R31, -R39, R50 ;  /* 0x00000032271f7221 */ /* 0x000fe20000000100 */
[--C-:B------:R-:W-:Y:S01]  /*12a0*/  FADD R32, R32, -R39.reuse ;  /* 0x8000002720207221 */ /* 0x100fe20000000000 */
[----:B------:R-:W-:Y:S01]  /*12b0*/  FMUL R36, R8, 1.4426950216293334961 ;  /* 0x3fb8aa3b08247820 */ /* 0x000fe20000400000 */
[----:B------:R-:W-:Y:S01]  /*12c0*/  FADD R8, R30, -R39 ;  /* 0x800000271e087221 */ /* 0x000fe20000000000 */
[----:B------:R-:W-:Y:S01]  /*12d0*/  FMUL R9, R9, 1.4426950216293334961 ;  /* 0x3fb8aa3b09097820 */ /* 0x000fe20000400000 */
[----:B------:R-:W-:Y:S01]  /*12e0*/  FMUL R51, R31, 1.4426950216293334961 ;  /* 0x3fb8aa3b1f337820 */ /* 0x000fe20000400000 */
[----:B------:R-:W-:Y:S01]  /*12f0*/  FMUL R32, R32, 1.4426950216293334961 ;  /* 0x3fb8aa3b20207820 */ /* 0x000fe20000400000 */
[----:B------:R-:W-:Y:S01]  /*1300*/  FMUL R8, R8, 1.4426950216293334961 ;  /* 0x3fb8aa3b08087820 */ /* 0x000fe20000400000 */
[----:B------:R-:W-:Y:S01]  /*1310*/  MUFU.EX2 R29, R9 ;  /* 0x00000009001d7308 */ /* 0x000fe20000000800 */
[----:B-1----:R-:W-:-:S05]  /*1320*/  FMNMX3 R37, R37, R35, R48, !PT ;  /* 0x0000002325257276 */ /* 0x002fca0007800030 */
[--C-:B------:R-:W-:Y:S01]  /*1330*/  FADD R34, R34, -R37.reuse ;  /* 0x8000002522227221 */ /* 0x100fe20000000000 */
[--C-:B------:R-:W-:Y:S01]  /*1340*/  FADD R11, R11, -R37.reuse ;  /* 0x800000250b0b7221 */ /* 0x100fe20000000000 */
[----:B------:R-:W-:Y:S01]  /*1350*/  MUFU.EX2 R33, R8 ;  /* 0x0000000800217308 */ /* 0x000fe20000000800 */
[--C-:B------:R-:W-:Y:S01]  /*1360*/  FADD R28, R28, -R37.reuse ;  /* 0x800000251c1c7221 */ /* 0x100fe20000000000 */
[----:B------:R-:W-:Y:S01]  /*1370*/  FMUL R31, R34, 1.4426950216293334961 ;  /* 0x3fb8aa3b221f7820 */ /* 0x000fe20000400000 */
[----:B------:R-:W-:Y:S01]  /*1380*/  FMUL R35, R11, 1.4426950216293334961 ;  /* 0x3fb8aa3b0b237820 */ /* 0x000fe20000400000 */
[----:B------:R-:W-:Y:S01]  /*1390*/  FADD R34, R10, -R37 ;  /* 0x800000250a227221 */ /* 0x000fe20000000000 */
[----:B------:R-:W-:-:S03]  /*13a0*/  FMUL R38, R28, 1.4426950216293334961 ;  /* 0x3fb8aa3b1c267820 */ /* 0x000fc60000400000 */
[----:B------:R0:W-:Y:S01]  /*13b0*/  MUFU.EX2 R30, R36 ;  /* 0x00000024001e7308 */ /* 0x0001e20000000800 */
[----:B------:R-:W-:-:S07]  /*13c0*/  FMUL R34, R34, 1.4426950216293334961 ;  /* 0x3fb8aa3b22227820 */ /* 0x000fce0000400000 */
[----:B------:R-:W1:Y:S01]  /*13d0*/  MUFU.EX2 R32, R32 ;  /* 0x0000002000207308 */ /* 0x000e620000000800 */
[----:B0-----:R-:W-:Y:S01]  /*13e0*/  FADD R36, -R37, R48 ;  /* 0x0000003025247221 */ /* 0x001fe20000000100 */
[----:B------:R-:W-:-:S03]  /*13f0*/  IMAD.MOV.U32 R48, RZ, RZ, R37 ;  /* 0x000000ffff307224 */ /* 0x000fc600078e0025 */
[----:B------:R-:W-:-:S03]  /*1400*/  FMUL R36, R36, 1.4426950216293334961 ;  /* 0x3fb8aa3b24247820 */ /* 0x000fc60000400000 */
[----:B------:R-:W-:Y:S08]  /*1410*/  MUFU.EX2 R31, R31 ;  /* 0x0000001f001f7308 */ /* 0x000ff00000000800 */
[----:B------:R0:W3:Y:S01]  /*1420*/  MUFU.EX2 R50, R35 ;  /* 0x0000002300327308 */ /* 0x0000e20000000800 */
[----:B-1----:R-:W-:-:S07]  /*1430*/  F2FP.BF16.F32.PACK_AB R28, R32, R29 ;  /* 0x0000001d201c723e */ /* 0x002fce00000010ff */
[----:B------:R-:W1:Y:S01]  /*1440*/  MUFU.EX2 R51, R51 ;  /* 0x0000003300337308 */ /* 0x000e620000000800 */
[----:B0-----:R-:W-:Y:S01]  /*1450*/  FADD R35, R29, R32 ;  /* 0x000000201d237221 */ /* 0x001fe20000000000 */
[----:B--2---:R0:W-:Y:S03]  /*1460*/  STS.U16 [R2+UR8+0x4000], R49 ;  /* 0x0040003102007988 */ /* 0x0041e60008000408 */
[----:B------:R-:W-:Y:S01]  /*1470*/  FADD R32, R30, R35 ;  /* 0x000000231e207221 */ /* 0x000fe20000000000 */
[----:B------:R-:W-:Y:S01]  /*1480*/  BAR.SYNC.DEFER_BLOCKING 0x0 ;  /* 0x0000000000007b1d */ /* 0x000fe20000010000 */
[----:B------:R-:W-:Y:S01]  /*1490*/  F2FP.BF16.F32.PACK_AB R30, R33, R30 ;  /* 0x0000001e211e723e */ /* 0x000fe200000010ff */
[----:B---3--:R-:W-:Y:S01]  /*14a0*/  FADD R53, R31, R50 ;  /* 0x000000321f357221 */ /* 0x008fe20000000000 */
[----:B------:R-:W-:Y:S01]  /*14b0*/  F2FP.BF16.F32.PACK_AB R29, R50, R31 ;  /* 0x0000001f321d723e */ /* 0x000fe200000010ff */
[----:B------:R-:W-:-:S02]  /*14c0*/  IMAD.MOV.U32 R50, RZ, RZ, R39 ;  /* 0x000000ffff327224 */ /* 0x000fc400078e0027 */
[----:B------:R-:W-:Y:S01]  /*14d0*/  MUFU.EX2 R34, R34 ;  /* 0x0000002200227308 */ /* 0x000fe20000000800 */
[C---:B-1----:R-:W-:Y:S01]  /*14e0*/  FMUL R24, R51.reuse, R24 ;  /* 0x0000001833187220 */ /* 0x042fe20000400000 */
[C---:B------:R-:W-:Y:S01]  /*14f0*/  FMUL R25, R51.reuse, R25 ;  /* 0x0000001933197220 */ /* 0x040fe20000400000 */
[----:B------:R-:W-:-:S05]  /*1500*/  FMUL R16, R51, R16 ;  /* 0x0000001033107220 */ /* 0x000fca0000400000 */
[----:B------:R-:W1:Y:S01]  /*1510*/  MUFU.EX2 R36, R36 ;  /* 0x0000002400247308 */ /* 0x000e620000000800 */
[C---:B------:R-:W-:Y:S01]  /*1520*/  FMUL R17, R51.reuse, R17 ;  /* 0x0000001133117220 */ /* 0x040fe20000400000 */
[C---:B------:R-:W-:Y:S01]  /*1530*/  FMUL R20, R51.reuse, R20 ;  /* 0x0000001433147220 */ /* 0x040fe20000400000 */
[C---:B------:R-:W-:Y:S01]  /*1540*/  FMUL R21, R51.reuse, R21 ;  /* 0x0000001533157220 */ /* 0x040fe20000400000 */
[C---:B------:R-:W-:Y:S01]  /*1550*/  FMUL R12, R51.reuse, R12 ;  /* 0x0000000c330c7220 */ /* 0x040fe20000400000 */
[----:B------:R-:W-:-:S03]  /*1560*/  FMUL R13, R51, R13 ;  /* 0x0000000d330d7220 */ /* 0x000fc60000400000 */
[----:B0-----:R-:W0:Y:S01]  /*1570*/  MUFU.EX2 R49, R38 ;  /* 0x0000002600317308 */ /* 0x001e220000000800 */
[----:B------:R-:W2:Y:S01]  /*1580*/  LDSM.16.M88.4 R8, [R5+0x4000] ;  /* 0x004000000508783b */ /* 0x000ea20000000200 */
[C---:B-1----:R-:W-:Y:S01]  /*1590*/  FMUL R26, R36.reuse, R26 ;  /* 0x0000001a241a7220 */ /* 0x042fe20000400000 */
[C---:B------:R-:W-:Y:S01]  /*15a0*/  FMUL R27, R36.reuse, R27 ;  /* 0x0000001b241b7220 */ /* 0x040fe20000400000 */
[C---:B------:R-:W-:Y:S01]  /*15b0*/  FMUL R18, R36.reuse, R18 ;  /* 0x0000001224127220 */ /* 0x040fe20000400000 */
[C---:B------:R-:W-:Y:S01]  /*15c0*/  FMUL R19, R36.reuse, R19 ;  /* 0x0000001324137220 */ /* 0x040fe20000400000 */
[C---:B------:R-:W-:Y:S01]  /*15d0*/  FMUL R22, R36.reuse, R22 ;  /* 0x0000001624167220 */ /* 0x040fe20000400000 */
[C---:B------:R-:W-:Y:S01]  /*15e0*/  FMUL R23, R36.reuse, R23 ;  /* 0x0000001724177220 */ /* 0x040fe20000400000 */
[C---:B------:R-:W-:Y:S01]  /*15f0*/  FMUL R14, R36.reuse, R14 ;  /* 0x0000000e240e7220 */ /* 0x040fe20000400000 */
[----:B------:R-:W-:Y:S01]  /*1600*/  FMUL R15, R36, R15 ;  /* 0x0000000f240f7220 */ /* 0x000fe20000400000 */
[----:B0-----:R-:W-:Y:S01]  /*1610*/  F2FP.BF16.F32.PACK_AB R31, R49, R34 ;  /* 0x00000022311f723e */ /* 0x001fe200000010ff */
[----:B------:R-:W-:-:S04]  /*1620*/  FADD R34, R34, R53 ;  /* 0x0000003522227221 */ /* 0x000fc80000000000 */
[----:B------:R-:W-:-:S05]  /*1630*/  FADD R49, R49, R34 ;  /* 0x0000002231317221 */ /* 0x000fca0000000000 */
[----:B------:R-:W0:Y:S01]  /*1640*/  SHFL.BFLY PT, R38, R49, 0x2, 0x1f ;  /* 0x0c401f0031267f89 */ /* 0x000e2200000e0000 */
[C---:B--2---:R-:W-:Y:S01]  /*1650*/  HMMA.16816.F32.BF16 R24, R28.reuse, R8, R24 ;  /* 0x000000081c18723c */ /* 0x044fe20000041818 */
[----:B------:R-:W-:Y:S02]  /*1660*/  FADD R8, R33, R32 ;  /* 0x0000002021087221 */ /* 0x000fe40000000000 */
[----:B------:R-:W-:Y:S04]  /*1670*/  LDSM.16.M88.4 R32, [R5+0x4200] ;  /* 0x004200000520783b */ /* 0x000fe80000000200 */
[----:B------:R-:W1:Y:S01]  /*1680*/  SHFL.BFLY PT, R9, R8, 0x2, 0x1f ;  /* 0x0c401f0008097f89 */ /* 0x000e6200000e0000 */
[----:B------:R-:W-:Y:S01]  /*1690*/  HMMA.16816.F32.BF16 R16, R28, R10, R16 ;  /* 0x0000000a1c10723c */ /* 0x000fe20000041810 */
[----:B0-----:R-:W-:-:S05]  /*16a0*/  FADD R38, R49, R38 ;  /* 0x0000002631267221 */ /* 0x001fca0000000000 */
[----:B------:R-:W0:Y:S01]  /*16b0*/  SHFL.BFLY PT, R11, R38, 0x1, 0x1f ;  /* 0x0c201f00260b7f89 */ /* 0x000e2200000e0000 */
[----:B-1----:R-:W-:-:S05]  /*16c0*/  FADD R9, R8, R9 ;  /* 0x0000000908097221 */ /* 0x002fca0000000000 */
[----:B------:R-:W1:Y:S01]  /*16d0*/  SHFL.BFLY PT, R8, R9, 0x1, 0x1f ;  /* 0x0c201f0009087f89 */ /* 0x000e6200000e0000 */
[----:B0-----:R-:W-:-:S04]  /*16e0*/  FADD R11, R38, R11 ;  /* 0x0000000b260b7221 */ /* 0x001fc80000000000 */
[----:B------:R-:W-:Y:S01]  /*16f0*/  FFMA R45, R36, R45, R11 ;  /* 0x0000002d242d7223 */ /* 0x000fe2000000000b */
[C---:B------:R-:W-:Y:S08]  /*1700*/  HMMA.16816.F32.BF16 R20, R28.reuse, R32, R20 ;  /* 0x000000201c14723c */ /* 0x040ff00000041814 */
[----:B------:R-:W-:Y:S01]  /*1710*/  HMMA.16816.F32.BF16 R12, R28, R34, R12 ;  /* 0x000000221c0c723c */ /* 0x000fe2000004180c */
[----:B-1----:R-:W-:-:S04]  /*1720*/  FADD R8, R9, R8 ;  /* 0x0000000809087221 */ /* 0x002fc80000000000 */
[----:B------:R-:W-:Y:S01]  /*1730*/  FFMA R46, R51, R46, R8 ;  /* 0x0000002e332e7223 */ /* 0x000fe20000000008 */
[----:B------:R-:W-:-:S14]  /*1740*/  BRA.U !UP0, `(.L_x_1) ;  /* 0xfffffff508907547 */ /* 0x000fdc000b83ffff */
.L_x_0:
[----:B------:R-:W0:Y:S01]  /*1750*/  S2R R0, SR_TID.X ;  /* 0x0000000000007919 */ /* 0x000e220000002100 */
[----:B------:R-:W1:Y:S01]  /*1760*/  S2UR UR5, SR_CgaCtaId ;  /* 0x00000000000579c3 */ /* 0x000e620000008800 */
[C---:B------:R-:W-:Y:S01]  /*1770*/  FSETP.GT.AND P2, PT, |R46|.reuse, 8.50705917302346158658e+37, PT ;  /* 0x7e8000002e00780b */ /* 0x040fe20003f44200 */
[----:B------:R-:W-:Y:S01]  /*1780*/  UMOV UR4, 0x400 ;  /* 0x0000040000047882 */ /* 0x000fe20000000000 */
[C---:B------:R-:W-:Y:S01]  /*1790*/  FSETP.GEU.AND P0, PT, |R46|.reuse, 1.175494350822287508e-38, PT ;  /* 0x008000002e00780b */ /* 0x040fe20003f0e200 */
[C---:B------:R-:W-:Y:S01]  /*17a0*/  FMUL R9, R46.reuse, 8388608 ;  /* 0x4b0000002e097820 */ /* 0x040fe20000400000 */
[C---:B------:R-:W-:Y:S01]  /*17b0*/  FSETP.GEU.AND P3, PT, R46.reuse, 1.175494350822287508e-38, PT ;  /* 0x008000002e00780b */ /* 0x040fe20003f6e000 */
[----:B------:R-:W-:Y:S02]  /*17c0*/  IMAD.MOV.U32 R31, RZ, RZ, R16 ;  /* 0x000000ffff1f7224 */ /* 0x000fe400078e0010 */
[----:B------:R-:W-:Y:S01]  /*17d0*/  FMUL R8, R45, 8388608 ;  /* 0x4b0000002d087820 */ /* 0x000fe20000400000 */
[----:B------:R-:W-:Y:S01]  /*17e0*/  IMAD.MOV.U32 R16, RZ, RZ, R15 ;  /* 0x000000ffff107224 */ /* 0x000fe200078e000f */
[----:B------:R-:W-:Y:S01]  /*17f0*/  FSEL R9, R9, R46, !P3 ;  /* 0x0000002e09097208 */ /* 0x000fe20005800000 */
[----:B------:R-:W-:Y:S01]  /*1800*/  IMAD.MOV.U32 R7, RZ, RZ, R24 ;  /* 0x000000ffff077224 */ /* 0x000fe200078e0018 */
[C---:B------:R-:W-:Y:S01]  /*1810*/  FSETP.GEU.AND P4, PT, R45.reuse, 1.175494350822287508e-38, PT ;  /* 0x008000002d00780b */ /* 0x040fe20003f8e000 */
[----:B------:R-:W-:Y:S01]  /*1820*/  IMAD.MOV.U32 R3, RZ, RZ, R12 ;  /* 0x000000ffff037224 */ /* 0x000fe200078e000c */
[----:B------:R-:W-:Y:S01]  /*1830*/  FSETP.GT.AND P1, PT, |R45|, 8.50705917302346158658e+37, PT ;  /* 0x7e8000002d00780b */ /* 0x000fe20003f24200 */
[----:B------:R-:W-:Y:S01]  /*1840*/  @P2 FMUL R46, R46, 0.25 ;  /* 0x3e8000002e2e2820 */ /* 0x000fe20000400000 */
[----:B------:R-:W-:Y:S01]  /*1850*/  FSEL R8, R8, R45, !P4 ;  /* 0x0000002d08087208 */ /* 0x000fe20006000000 */
[----:B------:R-:W-:Y:S01]  /*1860*/  @P2 FMUL R31, R31, 0.25 ;  /* 0x3e8000001f1f2820 */ /* 0x000fe20000400000 */
[----:B------:R-:W-:Y:S01]  /*1870*/  FSETP.GEU.AND P5, PT, |R45|, 1.175494350822287508e-38, PT ;  /* 0x008000002d00780b */ /* 0x000fe20003fae200 */
[----:B------:R-:W-:Y:S01]  /*1880*/  @!P0 FMUL R46, R46, 16777216 ;  /* 0x4b8000002e2e8820 */ /* 0x000fe20000400000 */
[----:B------:R-:W-:Y:S01]  /*1890*/  @P2 FMUL R7, R7, 0.25 ;  /* 0x3e80000007072820 */ /* 0x000fe20000400000 */
[----:B------:R-:W-:Y:S01]  /*18a0*/  IMAD.MOV.U32 R12, RZ, RZ, R14 ;  /* 0x000000ffff0c7224 */ /* 0x000fe200078e000e */
[----:B------:R-:W-:Y:S01]  /*18b0*/  MOV R6, R18 ;  /* 0x0000001200067202 */ /* 0x000fe20000000f00 */
[----:B------:R-:W2:Y:S01]  /*18c0*/  MUFU.RCP R10, R46 ;  /* 0x0000002e000a7308 */ /* 0x000ea20000001000 */
[----:B------:R-:W-:Y:S01]  /*18d0*/  VIADD R4, R8, 0xc0cafb0d ;  /* 0xc0cafb0d08047836 */ /* 0x000fe20000000000 */
[----:B-1----:R-:W-:Y:S01]  /*18e0*/  ULEA UR6, UR5, UR4, 0x18 ;  /* 0x0000000405067291 */ /* 0x002fe2000f8ec0ff */
[----:B------:R-:W-:Y:S01]  /*18f0*/  @!P0 FMUL R31, R31, 16777216 ;  /* 0x4b8000001f1f8820 */ /* 0x000fe20000400000 */
[----:B------:R-:W-:Y:S01]  /*1900*/  @!P0 FMUL R7, R7, 16777216 ;  /* 0x4b80000007078820 */ /* 0x000fe20000400000 */
[----:B------:R-:W-:-:S02]  /*1910*/  IMAD.MOV.U32 R5, RZ, RZ, R17 ;  /* 0x000000ffff057224 */ /* 0x000fc400078e0011 */
[----:B------:R-:W-:Y:S01]  /*1920*/  @P1 FMUL R45, R45, 0.25 ;  /* 0x3e8000002d2d1820 */ /* 0x000fe20000400000 */
[----:B------:R-:W-:Y:S01]  /*1930*/  LOP3.LUT R17, R4, 0xff800000, RZ, 0xc0, !PT ;  /* 0xff80000004117812 */ /* 0x000fe200078ec0ff */
[----:B------:R-:W-:Y:S01]  /*1940*/  IMAD.MOV.U32 R24, RZ, RZ, R19 ;  /* 0x000000ffff187224 */ /* 0x000fe200078e0013 */
[C---:B0-----:R-:W-:Y:S01]  /*1950*/  LOP3.LUT R11, R0.reuse, 0x7, RZ, 0xc0, !PT ;  /* 0x00000007000b7812 */ /* 0x041fe200078ec0ff */
[----:B------:R-:W-:Y:S01]  /*1960*/  @!P5 FMUL R45, R45, 16777216 ;  /* 0x4b8000002d2dd820 */ /* 0x000fe20000400000 */
[----:B------:R-:W-:Y:S01]  /*1970*/  LOP3.LUT R29, R0, 0x8, RZ, 0xc0, !PT ;  /* 0x00000008001d7812 */ /* 0x000fe200078ec0ff */
[----:B------:R-:W-:Y:S01]  /*1980*/  @P1 FMUL R24, R24, 0.25 ;  /* 0x3e80000018181820 */ /* 0x000fe20000400000 */
[----:B------:R-:W-:Y:S01]  /*1990*/  LEA R2, R11, UR6, 0x4 ;  /* 0x000000060b027c11 */ /* 0x000fe2000f8e20ff */
[----:B------:R-:W-:Y:S01]  /*19a0*/  @P2 FMUL R25, R25, 0.25 ;  /* 0x3e80000019192820 */ /* 0x000fe20000400000 */
[----:B------:R-:W-:Y:S01]  /*19b0*/  LOP3.LUT R14, R0, 0x1f0, RZ, 0xc0, !PT ;  /* 0x000001f0000e7812 */ /* 0x000fe200078ec0ff */
[----:B------:R-:W-:Y:S01]  /*19c0*/  @!P5 FMUL R24, R24, 16777216 ;  /* 0x4b8000001818d820 */ /* 0x000fe20000400000 */
[----:B--2---:R-:W-:Y:S01]  /*19d0*/  FMUL R19, R10, R31 ;  /* 0x0000001f0a137220 */ /* 0x004fe20000400000 */
[----:B------:R-:W-:-:S02]  /*19e0*/  IMAD R15, R11, -0x8, R2 ;  /* 0xfffffff80b0f7824 */ /* 0x000fc400078e0202 */
[----:B------:R-:W-:Y:S01]  /*19f0*/  FMUL R30, R10, R7 ;  /* 0x000000070a1e7220 */ /* 0x000fe20000400000 */
[----:B------:R-:W-:Y:S01]  /*1a00*/  IMAD R11, R29, 0x200, R2 ;  /* 0x000002001d0b7824 */ /* 0x000fe200078e0202 */
[----:B------:R-:W-:Y:S01]  /*1a10*/  I2FP.F32.S32 R28, R17 ;  /* 0x00000011001c7245 */ /* 0x000fe20000201400 */
[----:B------:R-:W-:Y:S01]  /*1a20*/  IMAD.SHL.U32 R2, R0, 0x4, RZ ;  /* 0x0000000400027824 */ /* 0x000fe200078e00ff */
[----:B------:R-:W-:Y:S01]  /*1a30*/  BAR.SYNC.DEFER_BLOCKING 0x0 ;  /* 0x0000000000007b1d */ /* 0x000fe20000010000 */
[----:B------:R-:W-:Y:S01]  /*1a40*/  IMAD.IADD R17, R8, 0x1, -R17 ;  /* 0x0000000108117824 */ /* 0x000fe200078e0a11 */
[----:B------:R-:W-:Y:S01]  /*1a50*/  LEA R14, R14, R11, 0x3 ;  /* 0x0000000b0e0e7211 */ /* 0x000fe200078e18ff */
[----:B------:R-:W-:Y:S01]  /*1a60*/  @!P0 FMUL R25, R25, 16777216 ;  /* 0x4b80000019198820 */ /* 0x000fe20000400000 */
[----:B------:R-:W-:Y:S01]  /*1a70*/  LOP3.LUT R2, R2, 0x3c0, RZ, 0xc0, !PT ;  /* 0x000003c002027812 */ /* 0x000fe200078ec0ff */
[----:B------:R-:W-:Y:S01]  /*1a80*/  FADD R17, R17, -1 ;  /* 0xbf80000011117421 */ /* 0x000fe20000000000 */
[----:B------:R-:W-:Y:S01]  /*1a90*/  FSEL R11, RZ, -23, P3 ;  /* 0xc1b80000ff0b7808 */ /* 0x000fe20001800000 */
[----:B------:R-:W-:Y:S01]  /*1aa0*/  @P1 FMUL R6, R6, 0.25 ;  /* 0x3e80000006061820 */ /* 0x000fe20000400000 */
[----:B------:R-:W-:Y:S01]  /*1ab0*/  @P1 FMUL R27, R27, 0.25 ;  /* 0x3e8000001b1b1820 */ /* 0x000fe20000400000 */
[----:B------:R-:W-:Y:S01]  /*1ac0*/  IMAD.IADD R32, R2, 0x1, R15 ;  /* 0x0000000102207824 */ /* 0x000fe200078e020f */
[----:B------:R-:W-:Y:S01]  /*1ad0*/  FSEL R15, RZ, -23, P4 ;  /* 0xc1b80000ff0f7808 */ /* 0x000fe20002000000 */
[----:B------:R-:W-:-:S02]  /*1ae0*/  VIADD R2, R9, 0xc0cafb0d ;  /* 0xc0cafb0d09027836 */ /* 0x000fc40000000000 */
[----:B------:R-:W-:Y:S01]  /*1af0*/  @P1 FMUL R26, R26, 0.25 ;  /* 0x3e8000001a1a1820 */ /* 0x000fe20000400000 */
[----:B------:R-:W-:Y:S01]  /*1b00*/  @P2 FMUL R5, R5, 0.25 ;  /* 0x3e80000005052820 */ /* 0x000fe20000400000 */
[----:B------:R-:W-:Y:S01]  /*1b10*/  @!P5 FMUL R6, R6, 16777216 ;  /* 0x4b8000000606d820 */ /* 0x000fe20000400000 */
[----:B------:R-:W-:Y:S01]  /*1b20*/  FFMA.FTZ R15, R28, 1.1920928955078125e-07, R15 ;  /* 0x340000001c0f7823 */ /* 0x000fe2000001000f */
[----:B------:R-:W-:Y:S01]  /*1b30*/  LOP3.LUT R18, R2, 0xff800000, RZ, 0xc0, !PT ;  /* 0xff80000002127812 */ /* 0x000fe200078ec0ff */
[----:B------:R-:W-:Y:S01]  /*1b40*/  @!P5 FMUL R27, R27, 16777216 ;  /* 0x4b8000001b1bd820 */ /* 0x000fe20000400000 */
[----:B------:R-:W-:Y:S01]  /*1b50*/  LEA.HI R2, R29, R32, RZ, 0x1f ;  /* 0x000000201d027211 */ /* 0x000fe200078ff8ff */
[----:B------:R-:W-:Y:S01]  /*1b60*/  IMAD.MOV.U32 R29, RZ, RZ, 0x3dc6b27f ;  /* 0x3dc6b27fff1d7424 */ /* 0x000fe200078e00ff */
[----:B------:R-:W-:Y:S01]  /*1b70*/  I2FP.F32.S32 R4, R18 ;  /* 0x0000001200047245 */ /* 0x000fe20000201400 */
[----:B------:R-:W-:Y:S02]  /*1b80*/  IMAD.IADD R18, R9, 0x1, -R18 ;  /* 0x0000000109127824 */ /* 0x000fe400078e0a12 */
[----:B------:R-:W-:Y:S01]  /*1b90*/  @!P5 FMUL R26, R26, 16777216 ;  /* 0x4b8000001a1ad820 */ /* 0x000fe20000400000 */
[----:B------:R-:W-:Y:S01]  /*1ba0*/  @!P0 FMUL R5, R5, 16777216 ;  /* 0x4b80000005058820 */ /* 0x000fe20000400000 */
[----:B------:R-:W-:Y:S01]  /*1bb0*/  @P1 FMUL R22, R22, 0.25 ;  /* 0x3e80000016161820 */ /* 0x000fe20000400000 */
[----:B------:R-:W-:Y:S01]  /*1bc0*/  FFMA.FTZ R11, R4, 1.1920928955078125e-07, R11 ;  /* 0x34000000040b7823 */ /* 0x000fe2000001000b */
[----:B------:R-:W-:Y:S01]  /*1bd0*/  F2FP.BF16.F32.PACK_AB R4, R19, R30 ;  /* 0x0000001e1304723e */ /* 0x000fe200000010ff */
[----:B------:R-:W-:Y:S01]  /*1be0*/  FADD R18, R18, -1 ;  /* 0xbf80000012127421 */ /* 0x000fe20000000000 */
[----:B------:R-:W0:Y:S01]  /*1bf0*/  MUFU.RCP R19, R45 ;  /* 0x0000002d00137308 */ /* 0x000e220000001000 */
[C---:B------:R-:W-:Y:S01]  /*1c00*/  FMUL R30, R10.reuse, R25 ;  /* 0x000000190a1e7220 */ /* 0x040fe20000400000 */
[----:B------:R-:W-:Y:S01]  /*1c10*/  FMUL R5, R10, R5 ;  /* 0x000000050a057220 */ /* 0x000fe20000400000 */
[----:B------:R-:W-:Y:S01]  /*1c20*/  FFMA.FTZ R7, R18, R29, -0.16845393180847167969 ;  /* 0xbe2c7f3012077423 */ /* 0x000fe2000001001d */
[----:B------:R-:W-:Y:S01]  /*1c30*/  @P1 FMUL R16, R16, 0.25 ;  /* 0x3e80000010101820 */ /* 0x000fe20000400000 */
[----:B------:R-:W-:Y:S01]  /*1c40*/  @P1 FMUL R12, R12, 0.25 ;  /* 0x3e8000000c0c1820 */ /* 0x000fe20000400000 */
[----:B------:R-:W-:Y:S01]  /*1c50*/  @!P5 FMUL R22, R22, 16777216 ;  /* 0x4b8000001616d820 */ /* 0x000fe20000400000 */
[----:B------:R-:W-:Y:S01]  /*1c60*/  FFMA.FTZ R7, R18, R7, 0.1716887056827545166 ;  /* 0x3e2fcf2a12077423 */ /* 0x000fe20000010007 */
[----:B------:R-:W-:Y:S01]  /*1c70*/  F2FP.BF16.F32.PACK_AB R5, R5, R30 ;  /* 0x0000001e0505723e */ /* 0x000fe200000010ff */
[----:B------:R-:W-:Y:S01]  /*1c80*/  @!P5 FMUL R16, R16, 16777216 ;  /* 0x4b8000001010d820 */ /* 0x000fe20000400000 */
[----:B------:R-:W-:Y:S01]  /*1c90*/  @!P5 FMUL R12, R12, 16777216 ;  /* 0x4b8000000c0cd820 */ /* 0x000fe20000400000 */
[C---:B------:R-:W-:Y:S01]  /*1ca0*/  FFMA.FTZ R7, R18.reuse, R7, -0.17900948226451873779 ;  /* 0xbe374e4312077423 */ /* 0x040fe20000010007 */
[----:B------:R-:W1:Y:S01]  /*1cb0*/  LDCU.64 UR4, c[0x0][0x3e0] ;  /* 0x00007c00ff0477ac */ /* 0x000e620008000a00 */
[----:B------:R-:W-:Y:S01]  /*1cc0*/  @P1 FMUL R23, R23, 0.25 ;  /* 0x3e80000017171820 */ /* 0x000fe20000400000 */
[----:B------:R-:W-:Y:S01]  /*1cd0*/  ISETP.GE.U32.AND P1, PT, R9, 0x7f800000, PT ;  /* 0x7f8000000900780c */ /* 0x000fe20003f26070 */
[C---:B------:R-:W-:Y:S01]  /*1ce0*/  FFMA.FTZ R25, R18.reuse, R7, 0.20512372255325317383 ;  /* 0x3e520bf412197423 */ /* 0x040fe20000010007 */
[----:B------:R-:W-:Y:S01]  /*1cf0*/  @P2 FMUL R13, R13, 0.25 ;  /* 0x3e8000000d0d2820 */ /* 0x000fe20000400000 */
[----:B0-----:R-:W-:Y:S01]  /*1d00*/  FMUL R28, R19, R24 ;  /* 0x00000018131c7220 */ /* 0x001fe20000400000 */
[----:B------:R-:W-:Y:S01]  /*1d10*/  FFMA.FTZ R24, R17, R29, -0.16845393180847167969 ;  /* 0xbe2c7f3011187423 */ /* 0x000fe2000001001d */
[C---:B------:R-:W-:Y:S01]  /*1d20*/  FFMA.FTZ R25, R18.reuse, R25, -0.24046532809734344482 ;  /* 0xbe763c8b12197423 */ /* 0x040fe20000010019 */
[C---:B------:R-:W-:Y:S01]  /*1d30*/  FMUL R6, R19.reuse, R6 ;  /* 0x0000000613067220 */ /* 0x040fe20000400000 */
[----:B------:R-:W-:Y:S01]  /*1d40*/  FMUL R29, R19, R26 ;  /* 0x0000001a131d7220 */ /* 0x000fe20000400000 */
[----:B------:R-:W-:Y:S01]  /*1d50*/  FFMA.FTZ R24, R17, R24, 0.1716887056827545166 ;  /* 0x3e2fcf2a11187423 */ /* 0x000fe20000010018 */
[----:B------:R-:W-:Y:S01]  /*1d60*/  FMUL R27, R19, R27 ;  /* 0x0000001b131b7220 */ /* 0x000fe20000400000 */
[----:B------:R-:W-:Y:S01]  /*1d70*/  FFMA.FTZ R25, R18, R25, 0.28857114911079406738 ;  /* 0x3e93bf9912197423 */ /* 0x000fe20000010019 */
[----:B------:R-:W-:Y:S01]  /*1d80*/  @P2 FMUL R3, R3, 0.25 ;  /* 0x3e80000003032820 */ /* 0x000fe20000400000 */
[C---:B------:R-:W-:Y:S01]  /*1d90*/  FFMA.FTZ R24, R17.reuse, R24, -0.17900948226451873779 ;  /* 0xbe374e4311187423 */ /* 0x040fe20000010018 */
[----:B------:R-:W-:Y:S01]  /*1da0*/  F2FP.BF16.F32.PACK_AB R6, R6, R29 ;  /* 0x0000001d0606723e */ /* 0x000fe200000010ff */
[----:B------:R-:W-:Y:S01]  /*1db0*/  FFMA.FTZ R25, R18, R25, -0.36067417263984680176 ;  /* 0xbeb8aa4912197423 */ /* 0x000fe20000010019 */
[----:B------:R-:W-:Y:S01]  /*1dc0*/  F2FP.BF16.F32.PACK_AB R7, R28, R27 ;  /* 0x0000001b1c07723e */ /* 0x000fe200000010ff */
[----:B------:R-:W-:Y:S01]  /*1dd0*/  FFMA.FTZ R24, R17, R24, 0.20512372255325317383 ;  /* 0x3e520bf411187423 */ /* 0x000fe20000010018 */
[----:B------:R-:W-:Y:S01]  /*1de0*/  FMUL R28, R19, R22 ;  /* 0x00000016131c7220 */ /* 0x000fe20000400000 */
[C---:B------:R-:W-:Y:S01]  /*1df0*/  FFMA.FTZ R25, R18.reuse, R25, 0.48089820146560668945 ;  /* 0x3ef6384a12197423 */ /* 0x040fe20000010019 */
[----:B------:R-:W-:Y:S01]  /*1e00*/  @P2 FMUL R21, R21, 0.25 ;  /* 0x3e80000015152820 */ /* 0x000fe20000400000 */
[----:B------:R-:W-:Y:S01]  /*1e10*/  FFMA.FTZ R24, R17, R24, -0.24046532809734344482 ;  /* 0xbe763c8b11187423 */ /* 0x000fe20000010018 */
[----:B------:R-:W-:Y:S01]  /*1e20*/  STSM.16.M88.4 [R14], R4 ;  /* 0x000000040e007844 */ /* 0x000fe20000000200 */
[C---:B------:R-:W-:Y:S01]  /*1e30*/  FFMA.FTZ R27, R18.reuse, R25, -0.72134751081466674805 ;  /* 0xbf38aa3b121b7423 */ /* 0x040fe20000010019 */
[----:B------:R-:W-:Y:S01]  /*1e40*/  FMUL R25, R19, R12 ;  /* 0x0000000c13197220 */ /* 0x000fe20000400000 */
[C---:B------:R-:W-:Y:S01]  /*1e50*/  FFMA.FTZ R24, R17.reuse, R24, 0.28857114911079406738 ;  /* 0x3e93bf9911187423 */ /* 0x040fe20000010018 */
[----:B------:R-:W0:Y:S01]  /*1e60*/  LDC R12, c[0x0][0x3e8] ;  /* 0x0000fa00ff0c7b82 */ /* 0x000e220000000800 */
[----:B------:R-:W-:Y:S01]  /*1e70*/  FMUL R27, R18, R27 ;  /* 0x0000001b121b7220 */ /* 0x000fe20000400000 */
[----:B------:R-:W-:Y:S01]  /*1e80*/  @P2 FMUL R20, R20, 0.25 ;  /* 0x3e80000014142820 */ /* 0x000fe20000400000 */
[----:B------:R-:W-:Y:S01]  /*1e90*/  FFMA.FTZ R24, R17, R24, -0.36067417263984680176 ;  /* 0xbeb8aa4911187423 */ /* 0x000fe20000010018 */
[----:B------:R-:W-:Y:S01]  /*1ea0*/  @!P5 FMUL R23, R23, 16777216 ;  /* 0x4b8000001717d820 */ /* 0x000fe20000400000 */
[----:B------:R-:W-:Y:S01]  /*1eb0*/  FMUL R27, R18, R27 ;  /* 0x0000001b121b7220 */ /* 0x000fe20000400000 */
[----:B------:R-:W-:Y:S01]  /*1ec0*/  ISETP.GE.U32.AND P2, PT, R8, 0x7f800000, PT ;  /* 0x7f8000000800780c */ /* 0x000fe20003f46070 */
[----:B------:R-:W-:Y:S01]  /*1ed0*/  FFMA.FTZ R24, R17, R24, 0.48089820146560668945 ;  /* 0x3ef6384a11187423 */ /* 0x000fe20000010018 */
[----:B------:R-:W-:Y:S01]  /*1ee0*/  @!P0 FMUL R13, R13, 16777216 ;  /* 0x4b8000000d0d8820 */ /* 0x000fe20000400000 */
[----:B------:R-:W-:Y:S01]  /*1ef0*/  FFMA.FTZ R22, R18, 1.4426950216293334961, R27 ;  /* 0x3fb8aa3b12167823 */ /* 0x000fe2000001001b */
[----:B------:R-:W-:Y:S01]  /*1f00*/  LOP3.LUT R18, R0, 0x1ff, RZ, 0xc0, !PT ;  /* 0x000001ff00127812 */ /* 0x000fe200078ec0ff */
[----:B------:R-:W-:Y:S01]  /*1f10*/  FFMA.FTZ R26, R17, R24, -0.72134751081466674805 ;  /* 0xbf38aa3b111a7423 */ /* 0x000fe20000010018 */
[----:B------:R-:W-:Y:S01]  /*1f20*/  FMUL R24, R19, R16 ;  /* 0x0000001013187220 */ /* 0x000fe20000400000 */
[----:B------:R-:W-:Y:S01]  /*1f30*/  @!P0 FMUL R3, R3, 16777216 ;  /* 0x4b80000003038820 */ /* 0x000fe20000400000 */
[----:B------:R-:W-:Y:S01]  /*1f40*/  LEA R18, R18, UR6, 0x4 ;  /* 0x0000000612127c11 */ /* 0x000fe2000f8e20ff */
[----:B------:R-:W-:Y:S01]  /*1f50*/  BAR.SYNC.DEFER_BLOCKING 0x0 ;  /* 0x0000000000007b1d */ /* 0x000fe20000010000 */
[----:B------:R-:W-:Y:S01]  /*1f60*/  FMUL R26, R17, R26 ;  /* 0x0000001a111a7220 */ /* 0x000fe20000400000 */
[----:B------:R-:W-:Y:S01]  /*1f70*/  @!P0 FMUL R21, R21, 16777216 ;  /* 0x4b80000015158820 */ /* 0x000fe20000400000 */
[----:B------:R-:W-:Y:S01]  /*1f80*/  @!P0 FMUL R20, R20, 16777216 ;  /* 0x4b80000014148820 */ /* 0x000fe20000400000 */
[----:B------:R-:W-:Y:S01]  /*1f90*/  FMUL R23, R19, R23 ;  /* 0x0000001713177220 */ /* 0x000fe20000400000 */
[C---:B------:R-:W-:Y:S01]  /*1fa0*/  FMUL R26, R17.reuse, R26 ;  /* 0x0000001a111a7220 */ /* 0x040fe20000400000 */
[C---:B------:R-:W-:Y:S01]  /*1fb0*/  FMUL R19, R10.reuse, R13 ;  /* 0x0000000d0a137220 */ /* 0x040fe20000400000 */
[C---:B------:R-:W-:Y:S01]  /*1fc0*/  FMUL R27, R10.reuse, R3 ;  /* 0x000000030a1b7220 */ /* 0x040fe20000400000 */
[C---:B------:R-:W-:Y:S01]  /*1fd0*/  FMUL R30, R10.reuse, R21 ;  /* 0x000000150a1e7220 */ /* 0x040fe20000400000 */
[----:B------:R-:W-:Y:S01]  /*1fe0*/  FFMA.FTZ R26, R17, 1.4426950216293334961, R26 ;  /* 0x3fb8aa3b111a7823 */ /* 0x000fe2000001001a */
[----:B------:R-:W-:Y:S01]  /*1ff0*/  FMUL R10, R10, R20 ;  /* 0x000000140a0a7220 */ /* 0x000fe20000400000 */
[----:B------:R-:W2:Y:S01]  /*2000*/  LDC.64 R16, c[0x0][0x398] ;  /* 0x0000e600ff107b82 */ /* 0x000ea20000000a00 */
[----:B------:R-:W-:Y:S01]  /*2010*/  @P1 MOV R20, 0x7f800000 ;  /* 0x7f80000000141802 */ /* 0x000fe20000000f00 */
[----:B------:R-:W-:Y:S01]  /*2020*/  FADD R3, R11, R22 ;  /* 0x000000160b037221 */ /* 0x000fe20000000000 */
[----:B-1----:R-:W-:Y:S01]  /*2030*/  UIMAD UR4, UR9, UR4, URZ ;  /* 0x00000004090472a4 */ /* 0x002fe2000f8e02ff */
[----:B------:R-:W-:Y:S01]  /*2040*/  IMAD R11, R47, UR5, RZ ;  /* 0x000000052f0b7c24 */ /* 0x000fe2000f8e02ff */
[----:B------:R-:W-:Y:S01]  /*2050*/  SHF.R.U32.HI R21, RZ, 0x8, R0 ;  /* 0x00000008ff157819 */ /* 0x000fe20000011600 */
[----:B------:R-:W-:Y:S01]  /*2060*/  FADD R13, R15, R26 ;  /* 0x0000001a0f0d7221 */ /* 0x000fe20000000000 */
[C---:B------:R-:W-:Y:S01]  /*2070*/  FSETP.NEU.AND P0, PT, R9.reuse, RZ, PT ;  /* 0x000000ff0900720b */ /* 0x040fe20003f0d000 */
[----:B------:R-:W-:Y:S01]  /*2080*/  @P1 FFMA.FTZ R3, R9, R20, +INF ;  /* 0x7f80000009031423 */ /* 0x000fe20000010014 */
[----:B------:R-:W-:Y:S01]  /*2090*/  USHF.L.U32 UR7, UR4, 0x1, URZ ;  /* 0x0000000104077899 */ /* 0x000fe200080006ff */
[----:B------:R-:W-:Y:S01]  /*20a0*/  IMAD.SHL.U32 R9, R11, 0x2, RZ ;  /* 0x000000020b097824 */ /* 0x000fe200078e00ff */
[----:B------:R-:W-:Y:S01]  /*20b0*/  SGXT.U32 R21, R21, 0x1 ;  /* 0x000000011515781a */ /* 0x000fe20000000000 */
[----:B------:R-:W-:Y:S01]  /*20c0*/  @P2 IMAD.MOV.U32 R15, RZ, RZ, 0x7f800000 ;  /* 0x7f800000ff0f2424 */ /* 0x000fe200078e00ff */
[----:B------:R-:W1:Y:S01]  /*20d0*/  LDS.128 R4, [R18] ;  /* 0x0000000012047984 */ /* 0x000e620000000c00 */
[----:B------:R-:W-:Y:S01]  /*20e0*/  UIMAD.WIDE UR4, UR4, 0x2, URZ ;  /* 0x00000002040478a5 */ /* 0x000fe2000f8e02ff */
[----:B------:R-:W-:Y:S01]  /*20f0*/  IMAD.HI R20, R11, 0x2, RZ ;  /* 0x000000020b147827 */ /* 0x000fe200078e02ff */
[----:B------:R-:W-:Y:S01]  /*2100*/  BAR.SYNC.DEFER_BLOCKING 0x0 ;  /* 0x0000000000007b1d */ /* 0x000fe20000010000 */
[----:B------:R-:W-:-:S02]  /*2110*/  FSETP.NEU.AND P1, PT, R8, RZ, PT ;  /* 0x000000ff0800720b */ /* 0x000fc40003f2d000 */
[----:B------:R-:W-:Y:S01]  /*2120*/  @P2 FFMA.FTZ R13, R8, R15, +INF ;  /* 0x7f800000080d2423 */ /* 0x000fe2000001000f */
[----:B0-----:R-:W-:Y:S01]  /*2130*/  IMAD R15, R21, R12, RZ ;  /* 0x0000000c150f7224 */ /* 0x001fe200078e02ff */
[----:B------:R-:W-:Y:S02]  /*2140*/  F2FP.BF16.F32.PACK_AB R8, R27, R10 ;  /* 0x0000000a1b08723e */ /* 0x000fe400000010ff */
[----:B------:R-:W-:Y:S02]  /*2150*/  F2FP.BF16.F32.PACK_AB R10, R25, R28 ;  /* 0x0000001c190a723e */ /* 0x000fe400000010ff */
[----:B--2---:R-:W-:Y:S01]  /*2160*/  IADD3 R16, P3, P4, R9, UR7, R16 ;  /* 0x0000000709107c10 */ /* 0x004fe2000fc7e010 */
[----:B------:R-:W0:Y:S01]  /*2170*/  LDCU UR4, c[0x0][0x3ec] ;  /* 0x00007d80ff0477ac */ /* 0x000e220008000800 */
[----:B------:R-:W-:Y:S01]  /*2180*/  F2FP.BF16.F32.PACK_AB R9, R19, R30 ;  /* 0x0000001e1309723e */ /* 0x000fe200000010ff */
[----:B------:R-:W-:Y:S01]  /*2190*/  IMAD R19, R12, 0x2, R15 ;  /* 0x000000020c137824 */ /* 0x000fe200078e020f */
[----:B------:R-:W-:-:S02]  /*21a0*/  F2FP.BF16.F32.PACK_AB R11, R24, R23 ;  /* 0x00000017180b723e */ /* 0x000fc400000010ff */
[----:B------:R-:W-:Y:S02]  /*21b0*/  IADD3.X R17, PT, PT, R20, UR5, R17, P3, P4 ;  /* 0x0000000514117c10 */ /* 0x000fe40009fe8411 */
[----:B------:R-:W-:-:S04]  /*21c0*/  LEA R20, P2, R15, R16, 0x1 ;  /* 0x000000100f147211 */ /* 0x000fc800078408ff */
[-C--:B------:R-:W-:Y:S01]  /*21d0*/  LEA.HI.X.SX32 R21, R15, R17.reuse, 0x1, P2 ;  /* 0x000000110f157211 */ /* 0x080fe200010f0eff */
[C---:B------:R-:W-:Y:S01]  /*21e0*/  IMAD R15, R12.reuse, 0x2, R19 ;  /* 0x000000020c0f7824 */ /* 0x040fe200078e0213 */
[CC--:B------:R-:W-:Y:S01]  /*21f0*/  LEA R22, P2, R19.reuse, R16.reuse, 0x1 ;  /* 0x0000001013167211 */ /* 0x0c0fe200078408ff */
[----:B------:R-:W-:Y:S03]  /*2200*/  STSM.16.M88.4 [R14], R8 ;  /* 0x000000080e007844 */ /* 0x000fe60000000200 */
[----:B------:R-:W-:Y:S01]  /*2210*/  LEA.HI.X.SX32 R23, R19, R17, 0x1, P2 ;  /* 0x0000001113177211 */ /* 0x000fe200010f0eff */
[----:B------:R-:W-:Y:S01]  /*2220*/  IMAD R19, R12, 0x2, R15 ;  /* 0x000000020c137824 */ /* 0x000fe200078e020f */
[----:B------:R-:W-:Y:S01]  /*2230*/  BAR.SYNC.DEFER_BLOCKING 0x0 ;  /* 0x0000000000007b1d */ /* 0x000fe20000010000 */
[----:B------:R-:W-:Y:S01]  /*2240*/  LEA R24, P2, R15, R16, 0x1 ;  /* 0x000000100f187211 */ /* 0x000fe200078408ff */
[----:B0-----:R-:W-:-:S03]  /*2250*/  UIMAD UR4, UR9, UR4, URZ ;  /* 0x00000004090472a4 */ /* 0x001fc6000f8e02ff */
[----:B------:R-:W-:Y:S01]  /*2260*/  LEA.HI.X.SX32 R25, R15, R17, 0x1, P2 ;  /* 0x000000110f197211 */ /* 0x000fe200010f0eff */
[C---:B------:R-:W-:Y:S01]  /*2270*/  IMAD R15, R12.reuse, 0x2, R19 ;  /* 0x000000020c0f7824 */ /* 0x040fe200078e0213 */
[----:B------:R-:W-:Y:S01]  /*2280*/  LEA R26, P2, R19, R16, 0x1 ;  /* 0x00000010131a7211 */ /* 0x000fe200078408ff */
[----:B------:R-:W-:Y:S01]  /*2290*/  USHF.L.U32 UR7, UR4, 0x2, URZ ;  /* 0x0000000204077899 */ /* 0x000fe200080006ff */
[----:B-1----:R-:W-:Y:S01]  /*22a0*/  PRMT R30, R5, 0x7632, R30 ;  /* 0x00007632051e7816 */ /* 0x002fe2000000001e */
[----:B------:R-:W-:Y:S01]  /*22b0*/  UIMAD.WIDE UR4, UR4, 0x4, URZ ;  /* 0x00000004040478a5 */ /* 0x000fe2000f8e02ff */
[----:B------:R-:W-:Y:S02]  /*22c0*/  LEA R29, R12, R15, 0x1 ;  /* 0x0000000f0c1d7211 */ /* 0x000fe400078e08ff */
[----:B------:R-:W-:Y:S02]  /*22d0*/  LEA.HI.X.SX32 R27, R19, R17, 0x1, P2 ;  /* 0x00000011131b7211 */ /* 0x000fe400010f0eff */
[----:B------:R-:W-:Y:S01]  /*22e0*/  PRMT R32, R6, 0x7632, R32 ;  /* 0x0000763206207816 */ /* 0x000fe20000000020 */
[----:B------:R-:W-:Y:S01]  /*22f0*/  IMAD R19, R12, 0x2, R29 ;  /* 0x000000020c137824 */ /* 0x000fe200078e021d */
[----:B------:R-:W-:-:S03]  /*2300*/  PRMT R34, R7, 0x7632, R34 ;  /* 0x0000763207227816 */ /* 0x000fc60000000022 */
[----:B------:R-:W-:Y:S01]  /*2310*/  IMAD R31, R12, 0x2, R19 ;  /* 0x000000020c1f7824 */ /* 0x000fe200078e0213 */
[----:B------:R0:W-:Y:S04]  /*2320*/  STG.E.U16 desc[UR14][R20.64], R4 ;  /* 0x0000000414007986 */ /* 0x0001e8000c10150e */
[----:B------:R1:W-:Y:S04]  /*2330*/  STG.E.U16 desc[UR14][R22.64], R5 ;  /* 0x0000000516007986 */ /* 0x0003e8000c10150e */
[----:B------:R-:W2:Y:S01]  /*2340*/  LDS.128 R8, [R18] ;  /* 0x0000000012087984 */ /* 0x000ea20000000c00 */
[----:B0-----:R-:W-:-:S03]  /*2350*/  LEA R20, P2, R15, R16, 0x1 ;  /* 0x000000100f147211 */ /* 0x001fc600078408ff */
[----:B------:R0:W-:Y:S01]  /*2360*/  STG.E.U16 desc[UR14][R24.64], R6 ;  /* 0x0000000618007986 */ /* 0x0001e2000c10150e */
[-C--:B------:R-:W-:Y:S01]  /*2370*/  LEA.HI.X.SX32 R21, R15, R17.reuse, 0x1, P2 ;  /* 0x000000110f157211 */ /* 0x080fe200010f0eff */
[C---:B-1----:R-:W-:Y:S01]  /*2380*/  IMAD R5, R12.reuse, 0x2, R31 ;  /* 0x000000020c057824 */ /* 0x042fe200078e021f */
[CC--:B------:R-:W-:Y:S01]  /*2390*/  LEA R22, P2, R29.reuse, R16.reuse, 0x1 ;  /* 0x000000101d167211 */ /* 0x0c0fe200078408ff */
[----:B------:R-:W-:Y:S03]  /*23a0*/  STG.E.U16 desc[UR14][R26.64], R7 ;  /* 0x000000071a007986 */ /* 0x000fe6000c10150e */
[-C--:B------:R-:W-:Y:S01]  /*23b0*/  LEA.HI.X.SX32 R23, R29, R17.reuse, 0x1, P2 ;  /* 0x000000111d177211 */ /* 0x080fe200010f0eff */
[----:B------:R-:W-:Y:S01]  /*23c0*/  IMAD R29, R12, 0x2, R5 ;  /* 0x000000020c1d7824 */ /* 0x000fe200078e0205 */
[----:B0-----:R-:W-:Y:S02]  /*23d0*/  PRMT R25, R4, 0x7632, R25 ;  /* 0x0000763204197816 */ /* 0x001fe40000000019 */
[-C--:B------:R-:W-:Y:S01]  /*23e0*/  LEA R24, P2, R19, R16.reuse, 0x1 ;  /* 0x0000001013187211 */ /* 0x080fe200078408ff */
[----:B------:R-:W-:Y:S01]  /*23f0*/  IMAD R33, R12, 0x2, R29 ;  /* 0x000000020c217824 */ /* 0x000fe200078e021d */
[CC--:B------:R-:W-:Y:S01]  /*2400*/  LEA R4, P3, R5.reuse, R16.reuse, 0x1 ;  /* 0x0000001005047211 */ /* 0x0c0fe200078608ff */
[----:B------:R0:W-:Y:S03]  /*2410*/  STG.E.U16 desc[UR14][R20.64], R25 ;  /* 0x0000001914007986 */ /* 0x0001e6000c10150e */
[----:B------:R-:W-:Y:S01]  /*2420*/  LEA.HI.X.SX32 R5, R5, R17, 0x1, P3 ;  /* 0x0000001105057211 */ /* 0x000fe200018f0eff */
[----:B------:R1:W-:Y:S01]  /*2430*/  STG.E.U16 desc[UR14][R22.64], R30 ;  /* 0x0000001e16007986 */ /* 0x0003e2000c10150e */
[----:B------:R-:W-:-:S02]  /*2440*/  LEA R28, P3, R33, R16, 0x1 ;  /* 0x00000010211c7211 */ /* 0x000fc400078608ff */
[----:B0-----:R-:W-:Y:S01]  /*2450*/  LEA.HI.X.SX32 R25, R19, R17, 0x1, P2 ;  /* 0x0000001113197211 */ /* 0x001fe200010f0eff */
[----:B------:R-:W-:Y:S01]  /*2460*/  IMAD R19, R12, 0x2, R33 ;  /* 0x000000020c137824 */ /* 0x000fe200078e0221 */
[----:B------:R-:W-:-:S03]  /*2470*/  LEA R14, P2, R31, R16, 0x1 ;  /* 0x000000101f0e7211 */ /* 0x000fc600078408ff */
[----:B------:R0:W-:Y:S01]  /*2480*/  STG.E.U16 desc[UR14][R24.64], R32 ;  /* 0x0000002018007986 */ /* 0x0001e2000c10150e */
[C---:B------:R-:W-:Y:S02]  /*2490*/  LEA R35, R12.reuse, R19, 0x1 ;  /* 0x000000130c237211 */ /* 0x040fe400078e08ff */
[-C--:B------:R-:W-:Y:S02]  /*24a0*/  LEA.HI.X.SX32 R15, R31, R17.reuse, 0x1, P2 ;  /* 0x000000111f0f7211 */ /* 0x080fe400010f0eff */
[-C--:B------:R-:W-:Y:S01]  /*24b0*/  LEA R26, P2, R29, R16.reuse, 0x1 ;  /* 0x000000101d1a7211 */ /* 0x080fe200078408ff */
[C---:B------:R-:W-:Y:S01]  /*24c0*/  IMAD R21, R12.reuse, 0x2, R35 ;  /* 0x000000020c157824 */ /* 0x040fe200078e0223 */
[-C--:B------:R-:W-:Y:S01]  /*24d0*/  LEA R6, P4, R19, R16.reuse, 0x1 ;  /* 0x0000001013067211 */ /* 0x080fe200078808ff */
[----:B------:R-:W-:Y:S01]  /*24e0*/  STG.E.U16 desc[UR14][R14.64], R34 ;  /* 0x000000220e007986 */ /* 0x000fe2000c10150e */
[-C--:B------:R-:W-:Y:S01]  /*24f0*/  LEA.HI.X.SX32 R27, R29, R17.reuse, 0x1, P2 ;  /* 0x000000111d1b7211 */ /* 0x080fe200010f0eff */
[C---:B------:R-:W-:Y:S01]  /*2500*/  IMAD R31, R12.reuse, 0x2, R21 ;  /* 0x000000020c1f7824 */ /* 0x040fe200078e0215 */
[-C--:B------:R-:W-:Y:S01]  /*2510*/  LEA.HI.X.SX32 R29, R33, R17.reuse, 0x1, P3 ;  /* 0x00000011211d7211 */ /* 0x080fe200018f0eff */
[----:B--2---:R2:W-:Y:S01]  /*2520*/  STG.E.U16 desc[UR14][R4.64], R8 ;  /* 0x0000000804007986 */ /* 0x0045e2000c10150e */
[----:B------:R-:W-:Y:S01]  /*2530*/  LEA.HI.X.SX32 R7, R19, R17, 0x1, P4 ;  /* 0x0000001113077211 */ /* 0x000fe200020f0eff */
[----:B------:R-:W-:Y:S01]  /*2540*/  IMAD R12, R12, 0x2, R31 ;  /* 0x000000020c0c7824 */ /* 0x000fe200078e021f */
[-C--:B-1----:R-:W-:Y:S01]  /*2550*/  LEA R22, P2, R35, R16.reuse, 0x1 ;  /* 0x0000001023167211 */ /* 0x082fe200078408ff */
[----:B------:R1:W-:Y:S01]  /*2560*/  STG.E.U16 desc[UR14][R26.64], R9 ;  /* 0x000000091a007986 */ /* 0x0003e2000c10150e */
[-C--:B------:R-:W-:Y:S01]  /*2570*/  LEA R20, P3, R21, R16.reuse, 0x1 ;  /* 0x0000001015147211 */ /* 0x080fe200078608ff */
[----:B0-----:R-:W0:Y:S01]  /*2580*/  LDC.64 R24, c[0x0][0x3a0] ;  /* 0x0000e800ff187b82 */ /* 0x001e220000000a00 */
[-C--:B------:R-:W-:Y:S01]  /*2590*/  LEA R18, P4, R31, R16.reuse, 0x1 ;  /* 0x000000101f127211 */ /* 0x080fe200078808ff */
[----:B------:R-:W-:Y:S01]  /*25a0*/  STG.E.U16 desc[UR14][R28.64], R10 ;  /* 0x0000000a1c007986 */ /* 0x000fe2000c10150e */
[----:B------:R-:W-:-:S02]  /*25b0*/  LEA R16, P5, R12, R16, 0x1 ;  /* 0x000000100c107211 */ /* 0x000fc400078a08ff */
[-C--:B------:R-:W-:Y:S01]  /*25c0*/  LEA.HI.X.SX32 R23, R35, R17.reuse, 0x1, P2 ;  /* 0x0000001123177211 */ /* 0x080fe200010f0eff */
[----:B------:R-:W-:Y:S01]  /*25d0*/  STG.E.U16 desc[UR14][R6.64], R11 ;  /* 0x0000000b06007986 */ /* 0x000fe2000c10150e */
[-C--:B------:R-:W-:Y:S02]  /*25e0*/  LEA.HI.X.SX32 R21, R21, R17.reuse, 0x1, P3 ;  /* 0x0000001115157211 */ /* 0x080fe400018f0eff */
[-C--:B------:R-:W-:Y:S02]  /*25f0*/  LEA.HI.X.SX32 R19, R31, R17.reuse, 0x1, P4 ;  /* 0x000000111f137211 */ /* 0x080fe400020f0eff */
[----:B------:R-:W-:Y:S02]  /*2600*/  LEA.HI.X.SX32 R17, R12, R17, 0x1, P5 ;  /* 0x000000110c117211 */ /* 0x000fe400028f0eff */
[----:B--2---:R-:W-:Y:S02]  /*2610*/  PRMT R5, R8, 0x7632, R5 ;  /* 0x0000763208057816 */ /* 0x004fe40000000005 */
[----:B------:R-:W-:-:S02]  /*2620*/  PRMT R12, R9, 0x7632, R12 ;  /* 0x00007632090c7816 */ /* 0x000fc4000000000c */
[----:B------:R-:W-:Y:S01]  /*2630*/  PRMT R15, R10, 0x7632, R15 ;  /* 0x000076320a0f7816 */ /* 0x000fe2000000000f */
[----:B------:R2:W-:Y:S01]  /*2640*/  STG.E.U16 desc[UR14][R22.64], R5 ;  /* 0x0000000516007986 */ /* 0x0005e2000c10150e */
[----:B-1----:R-:W-:Y:S02]  /*2650*/  PRMT R27, R11, 0x7632, R27 ;  /* 0x000076320b1b7816 */ /* 0x002fe4000000001b */
[----:B------:R-:W-:Y:S01]  /*2660*/  FSEL R4, R3, -INF , P0 ;  /* 0xff80000003047808 */ /* 0x000fe20000000000 */
[----:B------:R1:W-:Y:S01]  /*2670*/  STG.E.U16 desc[UR14][R20.64], R12 ;  /* 0x0000000c14007986 */ /* 0x0003e2000c10150e */
[----:B------:R-:W-:Y:S01]  /*2680*/  FSEL R8, R13, -INF , P1 ;  /* 0xff8000000d087808 */ /* 0x000fe20000800000 */
[C---:B------:R-:W-:Y:S01]  /*2690*/  IMAD.SHL.U32 R3, R0.reuse, 0x2, RZ ;  /* 0x0000000200037824 */ /* 0x040fe200078e00ff */
[----:B------:R-:W-:Y:S01]  /*26a0*/  LOP3.LUT P0, RZ, R0, 0x100, RZ, 0xc0, !PT ;  /* 0x0000010000ff7812 */ /* 0x000fe2000780c0ff */
[----:B------:R1:W-:Y:S01]  /*26b0*/  STG.E.U16 desc[UR14][R18.64], R15 ;  /* 0x0000000f12007986 */ /* 0x0003e2000c10150e */
[----:B------:R-:W-:Y:S01]  /*26c0*/  FFMA R36, R4, 0.69314718246459960938, R39 ;  /* 0x3f31721804247823 */ /* 0x000fe20000000027 */
[----:B------:R-:W-:Y:S01]  /*26d0*/  FFMA R37, R8, 0.69314718246459960938, R37 ;  /* 0x3f31721808257823 */ /* 0x000fe20000000025 */
[----:B------:R-:W-:Y:S01]  /*26e0*/  LOP3.LUT R3, R3, 0x3f8, RZ, 0xc0, !PT ;  /* 0x000003f803037812 */ /* 0x000fe200078ec0ff */
[----:B------:R1:W-:Y:S01]  /*26f0*/  STG.E.U16 desc[UR14][R16.64], R27 ;  /* 0x0000001b10007986 */ /* 0x0003e2000c10150e */
[----:B--2---:R-:W-:-:S02]  /*2700*/  IMAD.SHL.U32 R5, R47, 0x4, RZ ;  /* 0x000000042f057824 */ /* 0x004fc400078e00ff */
[----:B------:R-:W-:Y:S01]  /*2710*/  IMAD.HI R0, R47, 0x4, RZ ;  /* 0x000000042f007827 */ /* 0x000fe200078e02ff */
[----:B------:R-:W-:Y:S02]  /*2720*/  BAR.SYNC.DEFER_BLOCKING 0x0 ;  /* 0x0000000000007b1d */ /* 0x000fe40000010000 */
[----:B0-----:R-:W-:-:S04]  /*2730*/  IADD3 R4, P1, P2, R5, UR7, R24 ;  /* 0x0000000705047c10 */ /* 0x001fc8000fa3e018 */
[----:B------:R-:W-:Y:S01]  /*2740*/  IADD3.X R5, PT, PT, R0, UR5, R25, P1, P2 ;  /* 0x0000000500057c10 */ /* 0x000fe20008fe4419 */
[----:B------:R1:W-:Y:S01]  /*2750*/  STS.64 [R3+UR6], R36 ;  /* 0x0000002403007988 */ /* 0x0003e20008000a06 */
[----:B------:R-:W-:Y:S06]  /*2760*/  BAR.SYNC.DEFER_BLOCKING 0x0 ;  /* 0x0000000000007b1d */ /* 0x000fec0000010000 */
[----:B------:R-:W-:Y:S05]  /*2770*/  @P0 EXIT ;  /* 0x000000000000094d */ /* 0x000fea0003800000 */
[----:B-1----:R-:W0:Y:S04]  /*2780*/  LDS R3, [R2] ;  /* 0x0000000002037984 */ /* 0x002e280000000800 */
[----:B0-----:R-:W-:Y:S01]  /*2790*/  STG.E desc[UR14][R4.64], R3 ;  /* 0x0000000304007986 */ /* 0x001fe2000c10190e */
[----:B------:R-:W-:Y:S05]  /*27a0*/  EXIT ;  /* 0x000000000000794d */ /* 0x000fea0003800000 */
.L_x_2:
[----:B------:R-:W-:-:S00]  /*27b0*/  BRA `(.L_x_2) ;  /* 0xfffffffc00fc7947 */ /* 0x000fc0000383ffff */
[----:B------:R-:W-:-:S00]  /*27c0*/  NOP ;  /* 0x0000000000007918 */ /* 0x000fc00000000000 */
        /* <DEDUP_REMOVED lines=11> */
.L_x_3:


//--------------------- .nv.global.init           --------------------------
	.section	.nv.global.init,"aw",@progbits
.nv.global.init:
	.type		_$_str,@object
	.size		_$_str,(.L_0 - _$_str)
_$_str:
        /*0000*/ 	.byte	0x5f, 0x5f, 0x43, 0x55, 0x44, 0x41, 0x5f, 0x46, 0x54, 0x5a, 0x00
.L_0:


//--------------------- .nv.shared.attn_fwd       --------------------------
	.section	.nv.shared.attn_fwd,"aw",@nobits
	.sectionflags	@""
	.align	16
	.zero		1024


//--------------------- .nv.shared.reserved.0     --------------------------
	.section	.nv.shared.reserved.0,"aw",@nobits
	.weak		__nv_reservedSMEM_offset_0_alias
	.size		__nv_reservedSMEM_offset_0_alias, 0, 64
	.other		__nv_reservedSMEM_offset_0_alias,@"STO_CUDA_RESERVED_SHARED STV_DEFAULT"
__nv_reservedSMEM_offset_0_alias:
	.zero		0
	.zero		64


//--------------------- .nv.constant0.attn_fwd    --------------------------
	.section	.nv.constant0.attn_fwd,"a",@progbits
	.sectionflags	@""
	.align	4
.nv.constant0.attn_fwd:
	.zero		1032


//--------------------- SYMBOLS --------------------------

	.type		.nv.reservedSmem.offset0,@object
	.size		.nv.reservedSmem.offset0,0x4
	.type		.nv.reservedSmem.cap,@object
	.size		.nv.reservedSmem.cap,0x4
